	.target	sm_100a

	.elftype	@"ET_EXEC"


//--------------------- .note.nv.tkinfo           --------------------------
	.section	.note.nv.tkinfo,"",@"SHT_NOTE"
	.sectionflags	@"SHF_NOTE_NV_TKINFO"
	.tkinfo
        /*0018*/ 	.word	0x00000002
        /*0030*/ 	.string	""
        /*0030*/ 	.string	"ptxas"
        /*0030*/ 	.string	"Cuda compilation tools, release 13.0, V13.0.88"
        /*0030*/ 	.string	"Build cuda_13.0.r13.0/compiler.36424714_0"
        /*0030*/ 	.string	"-arch sm_100a -m 64 "



//--------------------- .note.nv.cuinfo           --------------------------
	.section	.note.nv.cuinfo,"",@"SHT_NOTE"
	.sectionflags	@"SHF_NOTE_NV_CUINFO"
        /*0018*/ 	.short	0x0002
        /*001a*/ 	.short	0x0064
        /*001c*/ 	.short	0x0082
	.zero		2


//--------------------- .nv.info                  --------------------------
	.section	.nv.info,"",@"SHT_CUDA_INFO"
	.align	4


	//----- nvinfo : EIATTR_REGCOUNT
	.align		4
        /*0000*/ 	.byte	0x04, 0x2f
        /*0002*/ 	.short	(.L_19 - .L_18)
	.align		4
.L_18:
        /*0004*/ 	.word	index@(_ZN7cutlass13device_kernelINS_4gemm6kernel13GemmUniversalIN4cute5tupleIJiiiiEEENS1_10collective13CollectiveMmaINS1_35MainloopSm100TmaUmmaWarpSpecializedILi2ELi2ELi4ENS5_IJNS4_1CILi2EEENSA_ILi1EEESC_EEEEENS5_IJNSA_ILi128EEENSA_ILi256EEESF_EEENS_10tfloat32_tENS5_IJlSC_lEEESI_SJ_NS4_8TiledMMAINS4_8MMA_AtomIJNS4_23SM100_MMA_TF32_2x1SM_SSISI_SI_fLi128ELi256ELNS4_4UMMA5MajorE0ELSO_0ELNSN_7ScaleInE0ELSP_0EEEEEENS4_6LayoutINS5_IJSC_SC_SC_EEENS5_IJNSA_ILi0EEESU_SU_EEEEENS5_IJNS4_10UnderscoreESX_SX_EEEEENS4_18SM100_TMA_2SM_LOADENS4_14ComposedLayoutINS4_7SwizzleILi3ELi4ELi3EEENS4_18smem_ptr_flag_bitsILi32EEENSS_INS5_IJNSA_ILi8EEENSA_ILi32EEEEEENS5_IJS17_SC_EEEEEEEvNS4_8identityES10_S1B_vS1C_EENS_8epilogue10collective18CollectiveEpilogueINS1E_23Sm100TmaWarpSpecializedILi4ELi2ELi16ELb1ELb0EEEJNS5_IJNSA_ILi64EEESG_SF_EEENS5_IJNSS_IS1J_SC_EENSS_INS5_IJNSA_ILi16EEESB_EEENS5_IJSC_SF_EEEEEEEESI_SJ_SI_SJ_NS1E_6fusion15FusionCallbacksIS1I_NS1R_17LinearCombinationISI_fSI_fLNS_15FloatRoundStyleE2EEES1K_S1Q_JEEENS4_5SM1004TMEM4LOAD26SM100_TMEM_LOAD_32dp32b16xENS4_13SM90_TMA_LOADENS11_INS12_ILi2ELi4ELi3EEES15_NSS_INS5_IJS16_S1M_EEENS5_IJS1M_SC_EEEEEEENS4_39AutoVectorizingCopyWithAssumedAlignmentILi128EEENS4_14SM90_TMA_STOREES26_S28_S28_EEEvvEEEEvNT_6ParamsE)
        /*0008*/ 	.word	0x00000060


	//----- nvinfo : EIATTR_FRAME_SIZE
	.align		4
.L_19:
        /*000c*/ 	.byte	0x04, 0x11
        /*000e*/ 	.short	(.L_21 - .L_20)
	.align		4
.L_20:
        /*0010*/ 	.word	index@($__internal_2_$__cuda_sm10x_tcgen05_guardrail_trap_unallocated_columns_being_dealloced)
        /*0014*/ 	.word	0x00000000


	//----- nvinfo : EIATTR_FRAME_SIZE
	.align		4
.L_21:
        /*0018*/ 	.byte	0x04, 0x11
        /*001a*/ 	.short	(.L_23 - .L_22)
	.align		4
.L_22:
        /*001c*/ 	.word	index@($__internal_1_$__cuda_sm10x_tcgen05_guardrail_trap_phase_invalid_during_alloc)
        /*0020*/ 	.word	0x00000000


	//----- nvinfo : EIATTR_FRAME_SIZE
	.align		4
.L_23:
        /*0024*/ 	.byte	0x04, 0x11
        /*0026*/ 	.short	(.L_25 - .L_24)
	.align		4
.L_24:
        /*0028*/ 	.word	index@($__internal_0_$__cuda_sm10x_tcgen05_guardrail_trap_col_being_dealloced_not_returned_by_alloc)
        /*002c*/ 	.word	0x00000000


	//----- nvinfo : EIATTR_FRAME_SIZE
	.align		4
.L_25:
        /*0030*/ 	.byte	0x04, 0x11
        /*0032*/ 	.short	(.L_27 - .L_26)
	.align		4
.L_26:
        /*0034*/ 	.word	index@(_ZN7cutlass13device_kernelINS_4gemm6kernel13GemmUniversalIN4cute5tupleIJiiiiEEENS1_10collective13CollectiveMmaINS1_35MainloopSm100TmaUmmaWarpSpecializedILi2ELi2ELi4ENS5_IJNS4_1CILi2EEENSA_ILi1EEESC_EEEEENS5_IJNSA_ILi128EEENSA_ILi256EEESF_EEENS_10tfloat32_tENS5_IJlSC_lEEESI_SJ_NS4_8TiledMMAINS4_8MMA_AtomIJNS4_23SM100_MMA_TF32_2x1SM_SSISI_SI_fLi128ELi256ELNS4_4UMMA5MajorE0ELSO_0ELNSN_7ScaleInE0ELSP_0EEEEEENS4_6LayoutINS5_IJSC_SC_SC_EEENS5_IJNSA_ILi0EEESU_SU_EEEEENS5_IJNS4_10UnderscoreESX_SX_EEEEENS4_18SM100_TMA_2SM_LOADENS4_14ComposedLayoutINS4_7SwizzleILi3ELi4ELi3EEENS4_18smem_ptr_flag_bitsILi32EEENSS_INS5_IJNSA_ILi8EEENSA_ILi32EEEEEENS5_IJS17_SC_EEEEEEEvNS4_8identityES10_S1B_vS1C_EENS_8epilogue10collective18CollectiveEpilogueINS1E_23Sm100TmaWarpSpecializedILi4ELi2ELi16ELb1ELb0EEEJNS5_IJNSA_ILi64EEESG_SF_EEENS5_IJNSS_IS1J_SC_EENSS_INS5_IJNSA_ILi16EEESB_EEENS5_IJSC_SF_EEEEEEEESI_SJ_SI_SJ_NS1E_6fusion15FusionCallbacksIS1I_NS1R_17LinearCombinationISI_fSI_fLNS_15FloatRoundStyleE2EEES1K_S1Q_JEEENS4_5SM1004TMEM4LOAD26SM100_TMEM_LOAD_32dp32b16xENS4_13SM90_TMA_LOADENS11_INS12_ILi2ELi4ELi3EEES15_NSS_INS5_IJS16_S1M_EEENS5_IJS1M_SC_EEEEEEENS4_39AutoVectorizingCopyWithAssumedAlignmentILi128EEENS4_14SM90_TMA_STOREES26_S28_S28_EEEvvEEEEvNT_6ParamsE)
        /*0038*/ 	.word	0x00000000


	//----- nvinfo : EIATTR_MIN_STACK_SIZE
	.align		4
.L_27:
        /*003c*/ 	.byte	0x04, 0x12
        /*003e*/ 	.short	(.L_29 - .L_28)
	.align		4
.L_28:
        /*0040*/ 	.word	index@(_ZN7cutlass13device_kernelINS_4gemm6kernel13GemmUniversalIN4cute5tupleIJiiiiEEENS1_10collective13CollectiveMmaINS1_35MainloopSm100TmaUmmaWarpSpecializedILi2ELi2ELi4ENS5_IJNS4_1CILi2EEENSA_ILi1EEESC_EEEEENS5_IJNSA_ILi128EEENSA_ILi256EEESF_EEENS_10tfloat32_tENS5_IJlSC_lEEESI_SJ_NS4_8TiledMMAINS4_8MMA_AtomIJNS4_23SM100_MMA_TF32_2x1SM_SSISI_SI_fLi128ELi256ELNS4_4UMMA5MajorE0ELSO_0ELNSN_7ScaleInE0ELSP_0EEEEEENS4_6LayoutINS5_IJSC_SC_SC_EEENS5_IJNSA_ILi0EEESU_SU_EEEEENS5_IJNS4_10UnderscoreESX_SX_EEEEENS4_18SM100_TMA_2SM_LOADENS4_14ComposedLayoutINS4_7SwizzleILi3ELi4ELi3EEENS4_18smem_ptr_flag_bitsILi32EEENSS_INS5_IJNSA_ILi8EEENSA_ILi32EEEEEENS5_IJS17_SC_EEEEEEEvNS4_8identityES10_S1B_vS1C_EENS_8epilogue10collective18CollectiveEpilogueINS1E_23Sm100TmaWarpSpecializedILi4ELi2ELi16ELb1ELb0EEEJNS5_IJNSA_ILi64EEESG_SF_EEENS5_IJNSS_IS1J_SC_EENSS_INS5_IJNSA_ILi16EEESB_EEENS5_IJSC_SF_EEEEEEEESI_SJ_SI_SJ_NS1E_6fusion15FusionCallbacksIS1I_NS1R_17LinearCombinationISI_fSI_fLNS_15FloatRoundStyleE2EEES1K_S1Q_JEEENS4_5SM1004TMEM4LOAD26SM100_TMEM_LOAD_32dp32b16xENS4_13SM90_TMA_LOADENS11_INS12_ILi2ELi4ELi3EEES15_NSS_INS5_IJS16_S1M_EEENS5_IJS1M_SC_EEEEEEENS4_39AutoVectorizingCopyWithAssumedAlignmentILi128EEENS4_14SM90_TMA_STOREES26_S28_S28_EEEvvEEEEvNT_6ParamsE)
        /*0044*/ 	.word	0x00000000
.L_29:


//--------------------- .nv.compat                --------------------------
	.section	.nv.compat,"",@"SHT_CUDA_COMPAT_INFO"
	.align	4
        /*0000*/ 	.byte	0x02, 0x09, 0x01, 0x00, 0x02, 0x02, 0x02, 0x00, 0x02, 0x05, 0x05, 0x00, 0x03, 0x07, 0x01, 0x01
        /*0010*/ 	.byte	0x02, 0x03, 0x01, 0x00, 0x02, 0x06, 0x01, 0x00, 0x04, 0x0b, 0x08, 0x00, 0x09, 0x00, 0x00, 0x00
        /*0020*/ 	.byte	0x00, 0x00, 0x00, 0x00


//--------------------- .nv.info._ZN7cutlass13device_kernelINS_4gemm6kernel13GemmUniversalIN4cute5tupleIJiiiiEEENS1_10collective13CollectiveMmaINS1_35MainloopSm100TmaUmmaWarpSpecializedILi2ELi2ELi4ENS5_IJNS4_1CILi2EEENSA_ILi1EEESC_EEEEENS5_IJNSA_ILi128EEENSA_ILi256EEESF_EEENS_10tfloat32_tENS5_IJlSC_lEEESI_SJ_NS4_8TiledMMAINS4_8MMA_AtomIJNS4_23SM100_MMA_TF32_2x1SM_SSISI_SI_fLi128ELi256ELNS4_4UMMA5MajorE0ELSO_0ELNSN_7ScaleInE0ELSP_0EEEEEENS4_6LayoutINS5_IJSC_SC_SC_EEENS5_IJNSA_ILi0EEESU_SU_EEEEENS5_IJNS4_10UnderscoreESX_SX_EEEEENS4_18SM100_TMA_2SM_LOADENS4_14ComposedLayoutINS4_7SwizzleILi3ELi4ELi3EEENS4_18smem_ptr_flag_bitsILi32EEENSS_INS5_IJNSA_ILi8EEENSA_ILi32EEEEEENS5_IJS17_SC_EEEEEEEvNS4_8identityES10_S1B_vS1C_EENS_8epilogue10collective18CollectiveEpilogueINS1E_23Sm100TmaWarpSpecializedILi4ELi2ELi16ELb1ELb0EEEJNS5_IJNSA_ILi64EEESG_SF_EEENS5_IJNSS_IS1J_SC_EENSS_INS5_IJNSA_ILi16EEESB_EEENS5_IJSC_SF_EEEEEEEESI_SJ_SI_SJ_NS1E_6fusion15FusionCallbacksIS1I_NS1R_17LinearCombinationISI_fSI_fLNS_15FloatRoundStyleE2EEES1K_S1Q_JEEENS4_5SM1004TMEM4LOAD26SM100_TMEM_LOAD_32dp32b16xENS4_13SM90_TMA_LOADENS11_INS12_ILi2ELi4ELi3EEES15_NSS_INS5_IJS16_S1M_EEENS5_IJS1M_SC_EEEEEEENS4_39AutoVectorizingCopyWithAssumedAlignmentILi128EEENS4_14SM90_TMA_STOREES26_S28_S28_EEEvvEEEEvNT_6ParamsE --------------------------
	.section	.nv.info._ZN7cutlass13device_kernelINS_4gemm6kernel13GemmUniversalIN4cute5tupleIJiiiiEEENS1_10collective13CollectiveMmaINS1_35MainloopSm100TmaUmmaWarpSpecializedILi2ELi2ELi4ENS5_IJNS4_1CILi2EEENSA_ILi1EEESC_EEEEENS5_IJNSA_ILi128EEENSA_ILi256EEESF_EEENS_10tfloat32_tENS5_IJlSC_lEEESI_SJ_NS4_8TiledMMAINS4_8MMA_AtomIJNS4_23SM100_MMA_TF32_2x1SM_SSISI_SI_fLi128ELi256ELNS4_4UMMA5MajorE0ELSO_0ELNSN_7ScaleInE0ELSP_0EEEEEENS4_6LayoutINS5_IJSC_SC_SC_EEENS5_IJNSA_ILi0EEESU_SU_EEEEENS5_IJNS4_10UnderscoreESX_SX_EEEEENS4_18SM100_TMA_2SM_LOADENS4_14ComposedLayoutINS4_7SwizzleILi3ELi4ELi3EEENS4_18smem_ptr_flag_bitsILi32EEENSS_INS5_IJNSA_ILi8EEENSA_ILi32EEEEEENS5_IJS17_SC_EEEEEEEvNS4_8identityES10_S1B_vS1C_EENS_8epilogue10collective18CollectiveEpilogueINS1E_23Sm100TmaWarpSpecializedILi4ELi2ELi16ELb1ELb0EEEJNS5_IJNSA_ILi64EEESG_SF_EEENS5_IJNSS_IS1J_SC_EENSS_INS5_IJNSA_ILi16EEESB_EEENS5_IJSC_SF_EEEEEEEESI_SJ_SI_SJ_NS1E_6fusion15FusionCallbacksIS1I_NS1R_17LinearCombinationISI_fSI_fLNS_15FloatRoundStyleE2EEES1K_S1Q_JEEENS4_5SM1004TMEM4LOAD26SM100_TMEM_LOAD_32dp32b16xENS4_13SM90_TMA_LOADENS11_INS12_ILi2ELi4ELi3EEES15_NSS_INS5_IJS16_S1M_EEENS5_IJS1M_SC_EEEEEEENS4_39AutoVectorizingCopyWithAssumedAlignmentILi128EEENS4_14SM90_TMA_STOREES26_S28_S28_EEEvvEEEEvNT_6ParamsE,"",@"SHT_CUDA_INFO"
	.sectionflags	@""
	.align	4


	//----- nvinfo : EIATTR_CUDA_API_VERSION
	.align		4
        /*0000*/ 	.byte	0x04, 0x37
        /*0002*/ 	.short	(.L_31 - .L_30)
.L_30:
        /*0004*/ 	.word	0x00000082


	//----- nvinfo : EIATTR_KPARAM_INFO
	.align		4
.L_31:
        /*0008*/ 	.byte	0x04, 0x17
        /*000a*/ 	.short	(.L_33 - .L_32)
.L_32:
        /*000c*/ 	.word	0x00000000
        /*0010*/ 	.short	0x0000
        /*0012*/ 	.short	0x0000
        /*0014*/ 	.byte	0x00, 0xf0, 0x01, 0x20


	//----- nvinfo : EIATTR_AT_ENTRY_FRAGMENTS
	.align		4
.L_33:
        /*0018*/ 	.byte	0x04, 0x4f
        /*001a*/ 	.short	(.L_35 - .L_34)


	//   ....[0]....
.L_34:
        /*001c*/ 	.word	0x00000007


	//----- nvinfo : EIATTR_RESERVED_SMEM_USED
	.align		4
.L_35:
        /*0020*/ 	.byte	0x01, 0x41
	.zero		2


	//----- nvinfo : EIATTR_SPARSE_MMA_MASK
	.align		4
        /*0024*/ 	.byte	0x03, 0x50
        /*0026*/ 	.short	0x0000


	//----- nvinfo : EIATTR_TCGEN05_2CTA_USED
	.align		4
        /*0028*/ 	.byte	0x01, 0x52
	.zero		2


	//----- nvinfo : EIATTR_MAXREG_COUNT
	.align		4
        /*002c*/ 	.byte	0x03, 0x1b
        /*002e*/ 	.short	0x00ff


	//----- nvinfo : EIATTR_NUM_BARRIERS
	.align		4
        /*0030*/ 	.byte	0x02, 0x4c
        /*0032*/ 	.byte	0x07
	.zero		1


	//----- nvinfo : EIATTR_EXTERNS
	.align		4
        /*0034*/ 	.byte	0x04, 0x0f
        /*0036*/ 	.short	(.L_37 - .L_36)


	//   ....[0]....
	.align		4
.L_36:
        /*0038*/ 	.word	index@(__assertfail)


	//----- nvinfo : EIATTR_MERCURY_ISA_VERSION
	.align		4
.L_37:
        /*003c*/ 	.byte	0x03, 0x5f
        /*003e*/ 	.short	0x0101


	//----- nvinfo : EIATTR_INT_WARP_WIDE_INSTR_OFFSETS
	.align		4
        /*0040*/ 	.byte	0x04, 0x31
        /*0042*/ 	.short	(.L_39 - .L_38)


	//   ....[0]....
.L_38:
        /*0044*/ 	.word	0x00000d00


	//   ....[1]....
        /*0048*/ 	.word	0x00000da0


	//   ....[2]....
        /*004c*/ 	.word	0x000025b0


	//   ....[3]....
        /*0050*/ 	.word	0x00004950


	//   ....[4]....
        /*0054*/ 	.word	0x00004970


	//   ....[5]....
        /*0058*/ 	.word	0x000049a0


	//   ....[6]....
        /*005c*/ 	.word	0x000052d0


	//   ....[7]....
        /*0060*/ 	.word	0x000052f0


	//   ....[8]....
        /*0064*/ 	.word	0x00005390


	//   ....[9]....
        /*0068*/ 	.word	0x000054a0


	//   ....[10]....
        /*006c*/ 	.word	0x000054c0


	//   ....[11]....
        /*0070*/ 	.word	0x00005590


	//   ....[12]....
        /*0074*/ 	.word	0x00005680


	//   ....[13]....
        /*0078*/ 	.word	0x000056a0


	//   ....[14]....
        /*007c*/ 	.word	0x00005770


	//   ....[15]....
        /*0080*/ 	.word	0x00005860


	//   ....[16]....
        /*0084*/ 	.word	0x00005880


	//   ....[17]....
        /*0088*/ 	.word	0x00005950


	//   ....[18]....
        /*008c*/ 	.word	0x00005a50


	//   ....[19]....
        /*0090*/ 	.word	0x00005a70


	//   ....[20]....
        /*0094*/ 	.word	0x00005b60


	//   ....[21]....
        /*0098*/ 	.word	0x00005c30


	//   ....[22]....
        /*009c*/ 	.word	0x00005c50


	//   ....[23]....
        /*00a0*/ 	.word	0x00005d50


	//   ....[24]....
        /*00a4*/ 	.word	0x00005e20


	//   ....[25]....
        /*00a8*/ 	.word	0x00005e40


	//   ....[26]....
        /*00ac*/ 	.word	0x00005f80


	//   ....[27]....
        /*00b0*/ 	.word	0x000060f0


	//   ....[28]....
        /*00b4*/ 	.word	0x00006100


	//   ....[29]....
        /*00b8*/ 	.word	0x00006220


	//----- nvinfo : EIATTR_COOP_GROUP_MASK_REGIDS
	.align		4
.L_39:
        /*00bc*/ 	.byte	0x04, 0x29
        /*00be*/ 	.short	(.L_41 - .L_40)


	//   ....[0]....
.L_40:
        /*00c0*/ 	.word	0xffffffff


	//   ....[1]....
        /*00c4*/ 	.word	0xffffffff


	//   ....[2]....
        /*00c8*/ 	.word	0xffffffff


	//   ....[3]....
        /*00cc*/ 	.word	0xffffffff


	//   ....[4]....
        /*00d0*/ 	.word	0xffffffff


	//   ....[5]....
        /*00d4*/ 	.word	0xffffffff


	//   ....[6]....
        /*00d8*/ 	.word	0xffffffff


	//   ....[7]....
        /*00dc*/ 	.word	0xffffffff


	//   ....[8]....
        /*00e0*/ 	.word	0xffffffff


	//   ....[9]....
        /*00e4*/ 	.word	0xffffffff


	//   ....[10]....
        /*00e8*/ 	.word	0xffffffff


	//   ....[11]....
        /*00ec*/ 	.word	0xffffffff


	//   ....[12]....
        /*00f0*/ 	.word	0xffffffff


	//   ....[13]....
        /*00f4*/ 	.word	0xffffffff


	//----- nvinfo : EIATTR_COOP_GROUP_INSTR_OFFSETS
	.align		4
.L_41:
        /*00f8*/ 	.byte	0x04, 0x28
        /*00fa*/ 	.short	(.L_43 - .L_42)


	//   ....[0]....
.L_42:
        /*00fc*/ 	.word	0x000000e0


	//   ....[1]....
        /*0100*/ 	.word	0x00000520


	//   ....[2]....
        /*0104*/ 	.word	0x00000670


	//   ....[3]....
        /*0108*/ 	.word	0x00000800


	//   ....[4]....
        /*010c*/ 	.word	0x000008f0


	//   ....[5]....
        /*0110*/ 	.word	0x00000a50


	//   ....[6]....
        /*0114*/ 	.word	0x00000be0


	//   ....[7]....
        /*0118*/ 	.word	0x00000e20


	//   ....[8]....
        /*011c*/ 	.word	0x00002490


	//   ....[9]....
        /*0120*/ 	.word	0x00003150


	//   ....[10]....
        /*0124*/ 	.word	0x00003660


	//   ....[11]....
        /*0128*/ 	.word	0x00003910


	//   ....[12]....
        /*012c*/ 	.word	0x00004840


	//   ....[13]....
        /*0130*/ 	.word	0x00004a60


	//----- nvinfo : EIATTR_VRC_CTA_INIT_COUNT
	.align		4
.L_43:
        /*0134*/ 	.byte	0x02, 0x4a
        /*0136*/ 	.byte	0x80
	.zero		1


	//----- nvinfo : EIATTR_SYSCALL_OFFSETS
	.align		4
        /*0138*/ 	.byte	0x04, 0x46
        /*013a*/ 	.short	(.L_45 - .L_44)


	//   ....[0]....
.L_44:
        /*013c*/ 	.word	0x00006d60


	//   ....[1]....
        /*0140*/ 	.word	0x00006e50


	//   ....[2]....
        /*0144*/ 	.word	0x000075b0


	//   ....[3]....
        /*0148*/ 	.word	0x00007f70


	//   ....[4]....
        /*014c*/ 	.word	0x00008910


	//   ....[5]....
        /*0150*/ 	.word	0x00009300


	//   ....[6]....
        /*0154*/ 	.word	0x00009cf0


	//   ....[7]....
        /*0158*/ 	.word	0x0000a700


	//   ....[8]....
        /*015c*/ 	.word	0x0000b0f0


	//   ....[9]....
        /*0160*/ 	.word	0x0000ba90


	//----- nvinfo : EIATTR_MBARRIER_INSTR_OFFSETS
	.align		4
.L_45:
        /*0164*/ 	.byte	0x04, 0x39
        /*0166*/ 	.short	(.L_47 - .L_46)


	//   ....[0]....
.L_46:
        /*0168*/ 	.word	0x00000620
        /*016c*/ 	.word	0x000000ff
        /*0170*/ 	.word	0x00000000
        /*0174*/ 	.short	0x0100
        /*0176*/ 	.byte	0x04
	.zero		1


	//   ....[1]....
        /*0178*/ 	.word	0x00000630
        /*017c*/ 	.word	0x000000ff
        /*0180*/ 	.word	0x00000010
        /*0184*/ 	.short	0x0100
        /*0186*/ 	.byte	0x04
	.zero		1


	//   ....[2]....
        /*0188*/ 	.word	0x00000640
        /*018c*/ 	.word	0x000000ff
        /*0190*/ 	.word	0x00000008
        /*0194*/ 	.short	0x0100
        /*0196*/ 	.byte	0x04
	.zero		1


	//   ....[3]....
        /*0198*/ 	.word	0x00000650
        /*019c*/ 	.word	0x000000ff
        /*01a0*/ 	.word	0x00000018
        /*01a4*/ 	.short	0x0100
        /*01a6*/ 	.byte	0x04
	.zero		1


	//   ....[4]....
        /*01a8*/ 	.word	0x00000770
        /*01ac*/ 	.word	0x000000ff
        /*01b0*/ 	.word	0x00000020
        /*01b4*/ 	.short	0x0100
        /*01b6*/ 	.byte	0x04
	.zero		1


	//   ....[5]....
        /*01b8*/ 	.word	0x00000780
        /*01bc*/ 	.word	0x000000ff
        /*01c0*/ 	.word	0x00000040
        /*01c4*/ 	.short	0x0100
        /*01c6*/ 	.byte	0x04
	.zero		1


	//   ....[6]....
        /*01c8*/ 	.word	0x00000790
        /*01cc*/ 	.word	0x000000ff
        /*01d0*/ 	.word	0x00000028
        /*01d4*/ 	.short	0x0100
        /*01d6*/ 	.byte	0x04
	.zero		1


	//   ....[7]....
        /*01d8*/ 	.word	0x000007a0
        /*01dc*/ 	.word	0x000000ff
        /*01e0*/ 	.word	0x00000048
        /*01e4*/ 	.short	0x0100
        /*01e6*/ 	.byte	0x04
	.zero		1


	//   ....[8]....
        /*01e8*/ 	.word	0x000007b0
        /*01ec*/ 	.word	0x000000ff
        /*01f0*/ 	.word	0x00000030
        /*01f4*/ 	.short	0x0100
        /*01f6*/ 	.byte	0x04
	.zero		1


	//   ....[9]....
        /*01f8*/ 	.word	0x000007c0
        /*01fc*/ 	.word	0x000000ff
        /*0200*/ 	.word	0x00000050
        /*0204*/ 	.short	0x0100
        /*0206*/ 	.byte	0x04
	.zero		1


	//   ....[10]....
        /*0208*/ 	.word	0x000007d0
        /*020c*/ 	.word	0x000000ff
        /*0210*/ 	.word	0x00000038
        /*0214*/ 	.short	0x0100
        /*0216*/ 	.byte	0x04
	.zero		1


	//   ....[11]....
        /*0218*/ 	.word	0x000007e0
        /*021c*/ 	.word	0x000000ff
        /*0220*/ 	.word	0x00000058
        /*0224*/ 	.short	0x0100
        /*0226*/ 	.byte	0x04
	.zero		1


	//   ....[12]....
        /*0228*/ 	.word	0x000008c0
        /*022c*/ 	.word	0x000000ff
        /*0230*/ 	.word	0x00000060
        /*0234*/ 	.short	0x0100
        /*0236*/ 	.byte	0x06
	.zero		1


	//   ....[13]....
        /*0238*/ 	.word	0x000008d0
        /*023c*/ 	.word	0x000000ff
        /*0240*/ 	.word	0x00000068
        /*0244*/ 	.short	0x0100
        /*0246*/ 	.byte	0x06
	.zero		1


	//   ....[14]....
        /*0248*/ 	.word	0x00000a00
        /*024c*/ 	.word	0x000000ff
        /*0250*/ 	.word	0x00000070
        /*0254*/ 	.short	0x0100
        /*0256*/ 	.byte	0x06
	.zero		1


	//   ....[15]....
        /*0258*/ 	.word	0x00000a10
        /*025c*/ 	.word	0x000000ff
        /*0260*/ 	.word	0x00000080
        /*0264*/ 	.short	0x0100
        /*0266*/ 	.byte	0x06
	.zero		1


	//   ....[16]....
        /*0268*/ 	.word	0x00000a20
        /*026c*/ 	.word	0x000000ff
        /*0270*/ 	.word	0x00000078
        /*0274*/ 	.short	0x0100
        /*0276*/ 	.byte	0x06
	.zero		1


	//   ....[17]....
        /*0278*/ 	.word	0x00000a30
        /*027c*/ 	.word	0x000000ff
        /*0280*/ 	.word	0x00000088
        /*0284*/ 	.short	0x0100
        /*0286*/ 	.byte	0x06
	.zero		1


	//   ....[18]....
        /*0288*/ 	.word	0x00000b50
        /*028c*/ 	.word	0x000000ff
        /*0290*/ 	.word	0x00000090
        /*0294*/ 	.short	0x0100
        /*0296*/ 	.byte	0x04
	.zero		1


	//   ....[19]....
        /*0298*/ 	.word	0x00000b60
        /*029c*/ 	.word	0x000000ff
        /*02a0*/ 	.word	0x000000b0
        /*02a4*/ 	.short	0x0100
        /*02a6*/ 	.byte	0x04
	.zero		1


	//   ....[20]....
        /*02a8*/ 	.word	0x00000b70
        /*02ac*/ 	.word	0x000000ff
        /*02b0*/ 	.word	0x00000098
        /*02b4*/ 	.short	0x0100
        /*02b6*/ 	.byte	0x04
	.zero		1


	//   ....[21]....
        /*02b8*/ 	.word	0x00000b80
        /*02bc*/ 	.word	0x000000ff
        /*02c0*/ 	.word	0x000000b8
        /*02c4*/ 	.short	0x0100
        /*02c6*/ 	.byte	0x04
	.zero		1


	//   ....[22]....
        /*02c8*/ 	.word	0x00000b90
        /*02cc*/ 	.word	0x000000ff
        /*02d0*/ 	.word	0x000000a0
        /*02d4*/ 	.short	0x0100
        /*02d6*/ 	.byte	0x04
	.zero		1


	//   ....[23]....
        /*02d8*/ 	.word	0x00000ba0
        /*02dc*/ 	.word	0x000000ff
        /*02e0*/ 	.word	0x000000c0
        /*02e4*/ 	.short	0x0100
        /*02e6*/ 	.byte	0x04
	.zero		1


	//   ....[24]....
        /*02e8*/ 	.word	0x00000bb0
        /*02ec*/ 	.word	0x000000ff
        /*02f0*/ 	.word	0x000000a8
        /*02f4*/ 	.short	0x0100
        /*02f6*/ 	.byte	0x04
	.zero		1


	//   ....[25]....
        /*02f8*/ 	.word	0x00000bc0
        /*02fc*/ 	.word	0x000000ff
        /*0300*/ 	.word	0x000000c8
        /*0304*/ 	.short	0x0100
        /*0306*/ 	.byte	0x04
	.zero		1


	//   ....[26]....
        /*0308*/ 	.word	0x00000cb0
        /*030c*/ 	.word	0x000000ff
        /*0310*/ 	.word	0x000000d0
        /*0314*/ 	.short	0x0100
        /*0316*/ 	.byte	0x04
	.zero		1


	//   ....[27]....
        /*0318*/ 	.word	0x00000cc0
        /*031c*/ 	.word	0x000000ff
        /*0320*/ 	.word	0x000000e0
        /*0324*/ 	.short	0x0100
        /*0326*/ 	.byte	0x04
	.zero		1


	//   ....[28]....
        /*0328*/ 	.word	0x00000cd0
        /*032c*/ 	.word	0x000000ff
        /*0330*/ 	.word	0x000000d8
        /*0334*/ 	.short	0x0100
        /*0336*/ 	.byte	0x04
	.zero		1


	//   ....[29]....
        /*0338*/ 	.word	0x00000ce0
        /*033c*/ 	.word	0x000000ff
        /*0340*/ 	.word	0x000000e8
        /*0344*/ 	.short	0x0100
        /*0346*/ 	.byte	0x04
	.zero		1


	//   ....[30]....
        /*0348*/ 	.word	0x00000dd0
        /*034c*/ 	.word	0x000000ff
        /*0350*/ 	.word	0x000000f0
        /*0354*/ 	.short	0x0100
        /*0356*/ 	.byte	0x06
	.zero		1


	//   ....[31]....
        /*0358*/ 	.word	0x000017f0
        /*035c*/ 	.word	0x00000003
        /*0360*/ 	.word	0x000000e0
        /*0364*/ 	.short	0x010a
        /*0366*/ 	.byte	0xff
	.zero		1


	//   ....[32]....
        /*0368*/ 	.word	0x00001820
        /*036c*/ 	.word	0x00000003
        /*0370*/ 	.word	0x000000d0
        /*0374*/ 	.short	0x0101
        /*0376*/ 	.byte	0xff
	.zero		1


	//   ....[33]....
        /*0378*/ 	.word	0x00001930
        /*037c*/ 	.word	0x000000ff
        /*0380*/ 	.word	0x00000010
        /*0384*/ 	.short	0x010a
        /*0386*/ 	.byte	0x04
	.zero		1


	//   ....[34]....
        /*0388*/ 	.word	0x000019f0
        /*038c*/ 	.word	0x000000ff
        /*0390*/ 	.word	0x00000010
        /*0394*/ 	.short	0x010a
        /*0396*/ 	.byte	0x07
	.zero		1


	//   ....[35]....
        /*0398*/ 	.word	0x00001b50
        /*039c*/ 	.word	0x000000ff
        /*03a0*/ 	.word	0x00000010
        /*03a4*/ 	.short	0x010a
        /*03a6*/ 	.byte	0x04
	.zero		1


	//   ....[36]....
        /*03a8*/ 	.word	0x00001f00
        /*03ac*/ 	.word	0x000000ff
        /*03b0*/ 	.word	0x00000068
        /*03b4*/ 	.short	0x0101
        /*03b6*/ 	.byte	0x15
	.zero		1


	//   ....[37]....
        /*03b8*/ 	.word	0x00001f20
        /*03bc*/ 	.word	0x000000ff
        /*03c0*/ 	.word	0x00000010
        /*03c4*/ 	.short	0x010a
        /*03c6*/ 	.byte	0x04
	.zero		1


	//   ....[38]....
        /*03c8*/ 	.word	0x00001fa0
        /*03cc*/ 	.word	0x000000ff
        /*03d0*/ 	.word	0x00000010
        /*03d4*/ 	.short	0x010a
        /*03d6*/ 	.byte	0x07
	.zero		1


	//   ....[39]....
        /*03d8*/ 	.word	0x000020e0
        /*03dc*/ 	.word	0x000000ff
        /*03e0*/ 	.word	0x00000010
        /*03e4*/ 	.short	0x010a
        /*03e6*/ 	.byte	0x04
	.zero		1


	//   ....[40]....
        /*03e8*/ 	.word	0x000024c0
        /*03ec*/ 	.word	0x00000002
        /*03f0*/ 	.word	0x00000070
        /*03f4*/ 	.short	0x010a
        /*03f6*/ 	.byte	0xff
	.zero		1


	//   ....[41]....
        /*03f8*/ 	.word	0x00002580
        /*03fc*/ 	.word	0x00000002
        /*0400*/ 	.word	0x00000000
        /*0404*/ 	.short	0x0101
        /*0406*/ 	.byte	0xff
	.zero		1


	//   ....[42]....
        /*0408*/ 	.word	0x00002ae0
        /*040c*/ 	.word	0x000000ff
        /*0410*/ 	.word	0x00000000
        /*0414*/ 	.short	0x010a
        /*0416*/ 	.byte	0x04
	.zero		1


	//   ....[43]....
        /*0418*/ 	.word	0x00002b80
        /*041c*/ 	.word	0x00000000
        /*0420*/ 	.word	0x00000000
        /*0424*/ 	.short	0x010a
        /*0426*/ 	.byte	0xff
	.zero		1


	//   ....[44]....
        /*0428*/ 	.word	0x00002cb0
        /*042c*/ 	.word	0x00000000
        /*0430*/ 	.word	0x000000d0
        /*0434*/ 	.short	0x010a
        /*0436*/ 	.byte	0xff
	.zero		1


	//   ....[45]....
        /*0438*/ 	.word	0x00002d20
        /*043c*/ 	.word	0x00000004
        /*0440*/ 	.word	0x00000000
        /*0444*/ 	.short	0x0101
        /*0446*/ 	.byte	0xff
	.zero		1


	//   ....[46]....
        /*0448*/ 	.word	0x00002d40
        /*044c*/ 	.word	0x000000ff
        /*0450*/ 	.word	0x00000080
        /*0454*/ 	.short	0x010a
        /*0456*/ 	.byte	0x04
	.zero		1


	//   ....[47]....
        /*0458*/ 	.word	0x00002e60
        /*045c*/ 	.word	0x00000000
        /*0460*/ 	.word	0x00000070
        /*0464*/ 	.short	0x010a
        /*0466*/ 	.byte	0xff
	.zero		1


	//   ....[48]....
        /*0468*/ 	.word	0x00002f60
        /*046c*/ 	.word	0x00000000
        /*0470*/ 	.word	0x00000000
        /*0474*/ 	.short	0x0101
        /*0476*/ 	.byte	0xff
	.zero		1


	//   ....[49]....
        /*0478*/ 	.word	0x00002ff0
        /*047c*/ 	.word	0x000000ff
        /*0480*/ 	.word	0x00000080
        /*0484*/ 	.short	0x0106
        /*0486*/ 	.byte	0x04
	.zero		1


	//   ....[50]....
        /*0488*/ 	.word	0x00003010
        /*048c*/ 	.word	0x000000ff
        /*0490*/ 	.word	0x00000080
        /*0494*/ 	.short	0x010a
        /*0496*/ 	.byte	0x04
	.zero		1


	//   ....[51]....
        /*0498*/ 	.word	0x000030a0
        /*049c*/ 	.word	0x000000ff
        /*04a0*/ 	.word	0x00000080
        /*04a4*/ 	.short	0x0106
        /*04a6*/ 	.byte	0x07
	.zero		1


	//   ....[52]....
        /*04a8*/ 	.word	0x000030e0
        /*04ac*/ 	.word	0x00000000
        /*04b0*/ 	.word	0x00000080
        /*04b4*/ 	.short	0x010a
        /*04b6*/ 	.byte	0xff
	.zero		1


	//   ....[53]....
        /*04b8*/ 	.word	0x00003340
        /*04bc*/ 	.word	0x000000ff
        /*04c0*/ 	.word	0x00000008
        /*04c4*/ 	.short	0x010a
        /*04c6*/ 	.byte	0x05
	.zero		1


	//   ....[54]....
        /*04c8*/ 	.word	0x00003360
        /*04cc*/ 	.word	0x000000ff
        /*04d0*/ 	.word	0x00000008
        /*04d4*/ 	.short	0x010a
        /*04d6*/ 	.byte	0x05
	.zero		1


	//   ....[55]....
        /*04d8*/ 	.word	0x00003500
        /*04dc*/ 	.word	0x000000ff
        /*04e0*/ 	.word	0x00000008
        /*04e4*/ 	.short	0x010a
        /*04e6*/ 	.byte	0x05
	.zero		1


	//   ....[56]....
        /*04e8*/ 	.word	0x00003520
        /*04ec*/ 	.word	0x000000ff
        /*04f0*/ 	.word	0x00000008
        /*04f4*/ 	.short	0x010a
        /*04f6*/ 	.byte	0x05
	.zero		1


	//   ....[57]....
        /*04f8*/ 	.word	0x000035f0
        /*04fc*/ 	.word	0x000000ff
        /*0500*/ 	.word	0x00000000
        /*0504*/ 	.short	0x0101
        /*0506*/ 	.byte	0x04
	.zero		1


	//   ....[58]....
        /*0508*/ 	.word	0x000039c0
        /*050c*/ 	.word	0x00000000
        /*0510*/ 	.word	0x00000070
        /*0514*/ 	.short	0x010a
        /*0516*/ 	.byte	0xff
	.zero		1


	//   ....[59]....
        /*0518*/ 	.word	0x00003a80
        /*051c*/ 	.word	0x00000000
        /*0520*/ 	.word	0x00000000
        /*0524*/ 	.short	0x0101
        /*0526*/ 	.byte	0xff
	.zero		1


	//   ....[60]....
        /*0528*/ 	.word	0x00003b70
        /*052c*/ 	.word	0x000000ff
        /*0530*/ 	.word	0x00000000
        /*0534*/ 	.short	0x010a
        /*0536*/ 	.byte	0x04
	.zero		1


	//   ....[61]....
        /*0538*/ 	.word	0x00003b80
        /*053c*/ 	.word	0x000000ff
        /*0540*/ 	.word	0x000000b0
        /*0544*/ 	.short	0x010a
        /*0546*/ 	.byte	0x07
	.zero		1


	//   ....[62]....
        /*0548*/ 	.word	0x00003c40
        /*054c*/ 	.word	0x000000ff
        /*0550*/ 	.word	0x00000000
        /*0554*/ 	.short	0x010a
        /*0556*/ 	.byte	0x05
	.zero		1


	//   ....[63]....
        /*0558*/ 	.word	0x00003d90
        /*055c*/ 	.word	0x000000ff
        /*0560*/ 	.word	0x00000000
        /*0564*/ 	.short	0x010a
        /*0566*/ 	.byte	0x07
	.zero		1


	//   ....[64]....
        /*0568*/ 	.word	0x00004500
        /*056c*/ 	.word	0x000000ff
        /*0570*/ 	.word	0x00000000
        /*0574*/ 	.short	0x010a
        /*0576*/ 	.byte	0x04
	.zero		1


	//   ....[65]....
        /*0578*/ 	.word	0x000045a0
        /*057c*/ 	.word	0x000000ff
        /*0580*/ 	.word	0x00000000
        /*0584*/ 	.short	0x010a
        /*0586*/ 	.byte	0x05
	.zero		1


	//   ....[66]....
        /*0588*/ 	.word	0x00004630
        /*058c*/ 	.word	0x000000ff
        /*0590*/ 	.word	0x00000000
        /*0594*/ 	.short	0x010a
        /*0596*/ 	.byte	0x05
	.zero		1


	//   ....[67]....
        /*0598*/ 	.word	0x000046d0
        /*059c*/ 	.word	0x00000000
        /*05a0*/ 	.word	0x00000000
        /*05a4*/ 	.short	0x010a
        /*05a6*/ 	.byte	0xff
	.zero		1


	//   ....[68]....
        /*05a8*/ 	.word	0x00004710
        /*05ac*/ 	.word	0x00000000
        /*05b0*/ 	.word	0x00000000
        /*05b4*/ 	.short	0x010a
        /*05b6*/ 	.byte	0xff
	.zero		1


	//   ....[69]....
        /*05b8*/ 	.word	0x00004790
        /*05bc*/ 	.word	0x000000ff
        /*05c0*/ 	.word	0x00000000
        /*05c4*/ 	.short	0x0101
        /*05c6*/ 	.byte	0x04
	.zero		1


	//   ....[70]....
        /*05c8*/ 	.word	0x000047d0
        /*05cc*/ 	.word	0x000000ff
        /*05d0*/ 	.word	0x000000f0
        /*05d4*/ 	.short	0x010a
        /*05d6*/ 	.byte	0x3e
	.zero		1


	//   ....[71]....
        /*05d8*/ 	.word	0x00004830
        /*05dc*/ 	.word	0x000000ff
        /*05e0*/ 	.word	0x00000000
        /*05e4*/ 	.short	0x0101
        /*05e6*/ 	.byte	0x04
	.zero		1


	//   ....[72]....
        /*05e8*/ 	.word	0x00004c70
        /*05ec*/ 	.word	0x00000000
        /*05f0*/ 	.word	0x00000070
        /*05f4*/ 	.short	0x010a
        /*05f6*/ 	.byte	0xff
	.zero		1


	//   ....[73]....
        /*05f8*/ 	.word	0x00004d30
        /*05fc*/ 	.word	0x00000000
        /*0600*/ 	.word	0x00000000
        /*0604*/ 	.short	0x0101
        /*0606*/ 	.byte	0xff
	.zero		1


	//   ....[74]....
        /*0608*/ 	.word	0x00005050
        /*060c*/ 	.word	0x000000ff
        /*0610*/ 	.word	0x00000068
        /*0614*/ 	.short	0x010a
        /*0616*/ 	.byte	0x04
	.zero		1


	//   ....[75]....
        /*0618*/ 	.word	0x00005250
        /*061c*/ 	.word	0x000000ff
        /*0620*/ 	.word	0x00000040
        /*0624*/ 	.short	0x010a
        /*0626*/ 	.byte	0x04
	.zero		1


	//   ....[76]....
        /*0628*/ 	.word	0x00005440
        /*062c*/ 	.word	0x000000ff
        /*0630*/ 	.word	0x00000020
        /*0634*/ 	.short	0x010b
        /*0636*/ 	.byte	0x04
	.zero		1


	//   ....[77]....
        /*0638*/ 	.word	0x00005450
        /*063c*/ 	.word	0x000000ff
        /*0640*/ 	.word	0x00000000
        /*0644*/ 	.short	0x0101
        /*0646*/ 	.byte	0x0d
	.zero		1


	//   ....[78]....
        /*0648*/ 	.word	0x00005470
        /*064c*/ 	.word	0x000000ff
        /*0650*/ 	.word	0x00000048
        /*0654*/ 	.short	0x010a
        /*0656*/ 	.byte	0x04
	.zero		1


	//   ....[79]....
        /*0658*/ 	.word	0x00005620
        /*065c*/ 	.word	0x000000ff
        /*0660*/ 	.word	0x00000028
        /*0664*/ 	.short	0x010b
        /*0666*/ 	.byte	0x04
	.zero		1


	//   ....[80]....
        /*0668*/ 	.word	0x00005630
        /*066c*/ 	.word	0x000000ff
        /*0670*/ 	.word	0x00000000
        /*0674*/ 	.short	0x0101
        /*0676*/ 	.byte	0x0e
	.zero		1


	//   ....[81]....
        /*0678*/ 	.word	0x00005650
        /*067c*/ 	.word	0x000000ff
        /*0680*/ 	.word	0x00000050
        /*0684*/ 	.short	0x010a
        /*0686*/ 	.byte	0x04
	.zero		1


	//   ....[82]....
        /*0688*/ 	.word	0x00005800
        /*068c*/ 	.word	0x000000ff
        /*0690*/ 	.word	0x00000030
        /*0694*/ 	.short	0x010b
        /*0696*/ 	.byte	0x04
	.zero		1


	//   ....[83]....
        /*0698*/ 	.word	0x00005810
        /*069c*/ 	.word	0x000000ff
        /*06a0*/ 	.word	0x00000000
        /*06a4*/ 	.short	0x0101
        /*06a6*/ 	.byte	0x0f
	.zero		1


	//   ....[84]....
        /*06a8*/ 	.word	0x00005830
        /*06ac*/ 	.word	0x000000ff
        /*06b0*/ 	.word	0x00000058
        /*06b4*/ 	.short	0x010a
        /*06b6*/ 	.byte	0x04
	.zero		1


	//   ....[85]....
        /*06b8*/ 	.word	0x000059f0
        /*06bc*/ 	.word	0x000000ff
        /*06c0*/ 	.word	0x00000038
        /*06c4*/ 	.short	0x010b
        /*06c6*/ 	.byte	0x04
	.zero		1


	//   ....[86]....
        /*06c8*/ 	.word	0x00005a00
        /*06cc*/ 	.word	0x000000ff
        /*06d0*/ 	.word	0x00000000
        /*06d4*/ 	.short	0x0101
        /*06d6*/ 	.byte	0x15
	.zero		1


	//   ....[87]....
        /*06d8*/ 	.word	0x00005a20
        /*06dc*/ 	.word	0x000000ff
        /*06e0*/ 	.word	0x00000040
        /*06e4*/ 	.short	0x010a
        /*06e6*/ 	.byte	0x04
	.zero		1


	//   ....[88]....
        /*06e8*/ 	.word	0x00005bd0
        /*06ec*/ 	.word	0x000000ff
        /*06f0*/ 	.word	0x00000020
        /*06f4*/ 	.short	0x010b
        /*06f6*/ 	.byte	0x04
	.zero		1


	//   ....[89]....
        /*06f8*/ 	.word	0x00005be0
        /*06fc*/ 	.word	0x000000ff
        /*0700*/ 	.word	0x00000000
        /*0704*/ 	.short	0x0101
        /*0706*/ 	.byte	0x0d
	.zero		1


	//   ....[90]....
        /*0708*/ 	.word	0x00005c00
        /*070c*/ 	.word	0x000000ff
        /*0710*/ 	.word	0x00000048
        /*0714*/ 	.short	0x010a
        /*0716*/ 	.byte	0x04
	.zero		1


	//   ....[91]....
        /*0718*/ 	.word	0x00005dc0
        /*071c*/ 	.word	0x000000ff
        /*0720*/ 	.word	0x00000028
        /*0724*/ 	.short	0x010b
        /*0726*/ 	.byte	0x04
	.zero		1


	//   ....[92]....
        /*0728*/ 	.word	0x00005dd0
        /*072c*/ 	.word	0x000000ff
        /*0730*/ 	.word	0x00000000
        /*0734*/ 	.short	0x0101
        /*0736*/ 	.byte	0x0e
	.zero		1


	//   ....[93]....
        /*0738*/ 	.word	0x00005de0
        /*073c*/ 	.word	0x000000ff
        /*0740*/ 	.word	0x00000050
        /*0744*/ 	.short	0x010a
        /*0746*/ 	.byte	0x04
	.zero		1


	//   ....[94]....
        /*0748*/ 	.word	0x00006010
        /*074c*/ 	.word	0x000000ff
        /*0750*/ 	.word	0x00000030
        /*0754*/ 	.short	0x010b
        /*0756*/ 	.byte	0x04
	.zero		1


	//   ....[95]....
        /*0758*/ 	.word	0x00006080
        /*075c*/ 	.word	0x000000ff
        /*0760*/ 	.word	0x00000000
        /*0764*/ 	.short	0x0101
        /*0766*/ 	.byte	0x0f
	.zero		1


	//   ....[96]....
        /*0768*/ 	.word	0x000060c0
        /*076c*/ 	.word	0x000000ff
        /*0770*/ 	.word	0x00000058
        /*0774*/ 	.short	0x010a
        /*0776*/ 	.byte	0x04
	.zero		1


	//   ....[97]....
        /*0778*/ 	.word	0x000062e0
        /*077c*/ 	.word	0x000000ff
        /*0780*/ 	.word	0x00000038
        /*0784*/ 	.short	0x010b
        /*0786*/ 	.byte	0x04
	.zero		1


	//   ....[98]....
        /*0788*/ 	.word	0x00006300
        /*078c*/ 	.word	0x000000ff
        /*0790*/ 	.word	0x00000000
        /*0794*/ 	.short	0x0101
        /*0796*/ 	.byte	0x15
	.zero		1


	//   ....[99]....
        /*0798*/ 	.word	0x00006320
        /*079c*/ 	.word	0x000000ff
        /*07a0*/ 	.word	0x00000040
        /*07a4*/ 	.short	0x010a
        /*07a6*/ 	.byte	0x04
	.zero		1


	//   ....[100]....
        /*07a8*/ 	.word	0x00006340
        /*07ac*/ 	.word	0x000000ff
        /*07b0*/ 	.word	0x00000048
        /*07b4*/ 	.short	0x010a
        /*07b6*/ 	.byte	0x04
	.zero		1


	//   ....[101]....
        /*07b8*/ 	.word	0x00006360
        /*07bc*/ 	.word	0x000000ff
        /*07c0*/ 	.word	0x00000050
        /*07c4*/ 	.short	0x010a
        /*07c6*/ 	.byte	0x04
	.zero		1


	//   ....[102]....
        /*07c8*/ 	.word	0x000063b0
        /*07cc*/ 	.word	0x00000002
        /*07d0*/ 	.word	0x00000058
        /*07d4*/ 	.short	0x010a
        /*07d6*/ 	.byte	0xff
	.zero		1


	//   ....[103]....
        /*07d8*/ 	.word	0x00006720
        /*07dc*/ 	.word	0x00000000
        /*07e0*/ 	.word	0x00000070
        /*07e4*/ 	.short	0x010a
        /*07e6*/ 	.byte	0xff
	.zero		1


	//   ....[104]....
        /*07e8*/ 	.word	0x00006830
        /*07ec*/ 	.word	0x00000000
        /*07f0*/ 	.word	0x00000000
        /*07f4*/ 	.short	0x0101
        /*07f6*/ 	.byte	0xff
	.zero		1


	//   ....[105]....
        /*07f8*/ 	.word	0x00007280
        /*07fc*/ 	.word	0x000000ff
        /*0800*/ 	.word	0x00000020
        /*0804*/ 	.short	0x010a
        /*0806*/ 	.byte	0x24
	.zero		1


	//   ....[106]....
        /*0808*/ 	.word	0x000072b0
        /*080c*/ 	.word	0x00000057
        /*0810*/ 	.word	0x00000090
        /*0814*/ 	.short	0x010a
        /*0816*/ 	.byte	0xff
	.zero		1


	//   ....[107]....
        /*0818*/ 	.word	0x000073a0
        /*081c*/ 	.word	0x000000ff
        /*0820*/ 	.word	0x00000020
        /*0824*/ 	.short	0x010a
        /*0826*/ 	.byte	0x24
	.zero		1


	//   ....[108]....
        /*0828*/ 	.word	0x00007490
        /*082c*/ 	.word	0x00000057
        /*0830*/ 	.word	0x00000090
        /*0834*/ 	.short	0x010a
        /*0836*/ 	.byte	0xff
	.zero		1


	//   ....[109]....
        /*0838*/ 	.word	0x00007ca0
        /*083c*/ 	.word	0x00000000
        /*0840*/ 	.word	0x00000000
        /*0844*/ 	.short	0x0101
        /*0846*/ 	.byte	0xff
	.zero		1


	//   ....[110]....
        /*0848*/ 	.word	0x00007cb0
        /*084c*/ 	.word	0x00000003
        /*0850*/ 	.word	0x00000020
        /*0854*/ 	.short	0x010a
        /*0856*/ 	.byte	0xff
	.zero		1


	//   ....[111]....
        /*0858*/ 	.word	0x00007d90
        /*085c*/ 	.word	0x00000003
        /*0860*/ 	.word	0x00000020
        /*0864*/ 	.short	0x010a
        /*0866*/ 	.byte	0xff
	.zero		1


	//   ....[112]....
        /*0868*/ 	.word	0x00008640
        /*086c*/ 	.word	0x0000005a
        /*0870*/ 	.word	0x00000000
        /*0874*/ 	.short	0x0101
        /*0876*/ 	.byte	0xff
	.zero		1


	//   ....[113]....
        /*0878*/ 	.word	0x00008660
        /*087c*/ 	.word	0x0000005b
        /*0880*/ 	.word	0x00000020
        /*0884*/ 	.short	0x010a
        /*0886*/ 	.byte	0xff
	.zero		1


	//   ....[114]....
        /*0888*/ 	.word	0x00008730
        /*088c*/ 	.word	0x0000005b
        /*0890*/ 	.word	0x00000020
        /*0894*/ 	.short	0x010a
        /*0896*/ 	.byte	0xff
	.zero		1


	//   ....[115]....
        /*0898*/ 	.word	0x00008fe0
        /*089c*/ 	.word	0x0000005a
        /*08a0*/ 	.word	0x00000000
        /*08a4*/ 	.short	0x0101
        /*08a6*/ 	.byte	0xff
	.zero		1


	//   ....[116]....
        /*08a8*/ 	.word	0x00009000
        /*08ac*/ 	.word	0x0000005b
        /*08b0*/ 	.word	0x00000020
        /*08b4*/ 	.short	0x010a
        /*08b6*/ 	.byte	0xff
	.zero		1


	//   ....[117]....
        /*08b8*/ 	.word	0x000090e0
        /*08bc*/ 	.word	0x0000005b
        /*08c0*/ 	.word	0x00000020
        /*08c4*/ 	.short	0x010a
        /*08c6*/ 	.byte	0xff
	.zero		1


	//   ....[118]....
        /*08c8*/ 	.word	0x000099d0
        /*08cc*/ 	.word	0x0000005b
        /*08d0*/ 	.word	0x00000000
        /*08d4*/ 	.short	0x0101
        /*08d6*/ 	.byte	0xff
	.zero		1


	//   ....[119]....
        /*08d8*/ 	.word	0x000099f0
        /*08dc*/ 	.word	0x0000005c
        /*08e0*/ 	.word	0x00000020
        /*08e4*/ 	.short	0x010a
        /*08e6*/ 	.byte	0xff
	.zero		1


	//   ....[120]....
        /*08e8*/ 	.word	0x00009ac0
        /*08ec*/ 	.word	0x0000005c
        /*08f0*/ 	.word	0x00000020
        /*08f4*/ 	.short	0x010a
        /*08f6*/ 	.byte	0xff
	.zero		1


	//   ....[121]....
        /*08f8*/ 	.word	0x0000a3e0
        /*08fc*/ 	.word	0x0000005b
        /*0900*/ 	.word	0x00000000
        /*0904*/ 	.short	0x0101
        /*0906*/ 	.byte	0xff
	.zero		1


	//   ....[122]....
        /*0908*/ 	.word	0x0000a400
        /*090c*/ 	.word	0x0000005c
        /*0910*/ 	.word	0x00000020
        /*0914*/ 	.short	0x010a
        /*0916*/ 	.byte	0xff
	.zero		1


	//   ....[123]....
        /*0918*/ 	.word	0x0000a4d0
        /*091c*/ 	.word	0x0000005c
        /*0920*/ 	.word	0x00000020
        /*0924*/ 	.short	0x010a
        /*0926*/ 	.byte	0xff
	.zero		1


	//   ....[124]....
        /*0928*/ 	.word	0x0000add0
        /*092c*/ 	.word	0x0000005b
        /*0930*/ 	.word	0x00000000
        /*0934*/ 	.short	0x0101
        /*0936*/ 	.byte	0xff
	.zero		1


	//   ....[125]....
        /*0938*/ 	.word	0x0000adf0
        /*093c*/ 	.word	0x0000005c
        /*0940*/ 	.word	0x00000020
        /*0944*/ 	.short	0x010a
        /*0946*/ 	.byte	0xff
	.zero		1


	//   ....[126]....
        /*0948*/ 	.word	0x0000aec0
        /*094c*/ 	.word	0x0000005c
        /*0950*/ 	.word	0x00000020
        /*0954*/ 	.short	0x010a
        /*0956*/ 	.byte	0xff
	.zero		1


	//   ....[127]....
        /*0958*/ 	.word	0x0000b7c0
        /*095c*/ 	.word	0x0000005b
        /*0960*/ 	.word	0x00000000
        /*0964*/ 	.short	0x0101
        /*0966*/ 	.byte	0xff
	.zero		1


	//   ....[128]....
        /*0968*/ 	.word	0x0000b7e0
        /*096c*/ 	.word	0x0000005c
        /*0970*/ 	.word	0x00000020
        /*0974*/ 	.short	0x010a
        /*0976*/ 	.byte	0xff
	.zero		1


	//   ....[129]....
        /*0978*/ 	.word	0x0000b8b0
        /*097c*/ 	.word	0x0000005c
        /*0980*/ 	.word	0x00000020
        /*0984*/ 	.short	0x010a
        /*0986*/ 	.byte	0xff
	.zero		1


	//   ....[130]....
        /*0988*/ 	.word	0x0000bbc0
        /*098c*/ 	.word	0x00000057
        /*0990*/ 	.word	0x00000000
        /*0994*/ 	.short	0x0101
        /*0996*/ 	.byte	0xff
	.zero		1


	//   ....[131]....
        /*0998*/ 	.word	0x0000c1b0
        /*099c*/ 	.word	0x00000002
        /*09a0*/ 	.word	0x00000000
        /*09a4*/ 	.short	0x0101
        /*09a6*/ 	.byte	0xff
	.zero		1


	//   ....[132]....
        /*09a8*/ 	.word	0x0000c420
        /*09ac*/ 	.word	0x000000ff
        /*09b0*/ 	.word	0x00000000
        /*09b4*/ 	.short	0x0101
        /*09b6*/ 	.byte	0x04
	.zero		1


	//   ....[133]....
        /*09b8*/ 	.word	0x0000c440
        /*09bc*/ 	.word	0x00000003
        /*09c0*/ 	.word	0x000000e0
        /*09c4*/ 	.short	0x010a
        /*09c6*/ 	.byte	0xff
	.zero		1


	//   ....[134]....
        /*09c8*/ 	.word	0x0000c4a0
        /*09cc*/ 	.word	0x00000002
        /*09d0*/ 	.word	0x00000010
        /*09d4*/ 	.short	0x010a
        /*09d6*/ 	.byte	0xff
	.zero		1


	//   ....[135]....
        /*09d8*/ 	.word	0x0000c500
        /*09dc*/ 	.word	0x00000002
        /*09e0*/ 	.word	0x00000010
        /*09e4*/ 	.short	0x010a
        /*09e6*/ 	.byte	0xff
	.zero		1


	//   ....[136]....
        /*09e8*/ 	.word	0x0000c550
        /*09ec*/ 	.word	0x00000002
        /*09f0*/ 	.word	0x00000070
        /*09f4*/ 	.short	0x010a
        /*09f6*/ 	.byte	0xff
	.zero		1


	//   ....[137]....
        /*09f8*/ 	.word	0x0000c5b0
        /*09fc*/ 	.word	0x00000000
        /*0a00*/ 	.word	0x00000000
        /*0a04*/ 	.short	0x010a
        /*0a06*/ 	.byte	0xff
	.zero		1


	//   ....[138]....
        /*0a08*/ 	.word	0x0000c600
        /*0a0c*/ 	.word	0x00000000
        /*0a10*/ 	.word	0x000000d0
        /*0a14*/ 	.short	0x010a
        /*0a16*/ 	.byte	0xff
	.zero		1


	//   ....[139]....
        /*0a18*/ 	.word	0x0000c660
        /*0a1c*/ 	.word	0x00000000
        /*0a20*/ 	.word	0x00000080
        /*0a24*/ 	.short	0x010a
        /*0a26*/ 	.byte	0xff
	.zero		1


	//   ....[140]....
        /*0a28*/ 	.word	0x0000c6b0
        /*0a2c*/ 	.word	0x00000000
        /*0a30*/ 	.word	0x00000070
        /*0a34*/ 	.short	0x010a
        /*0a36*/ 	.byte	0xff
	.zero		1


	//   ....[141]....
        /*0a38*/ 	.word	0x0000c710
        /*0a3c*/ 	.word	0x00000000
        /*0a40*/ 	.word	0x00000080
        /*0a44*/ 	.short	0x010a
        /*0a46*/ 	.byte	0xff
	.zero		1


	//   ....[142]....
        /*0a48*/ 	.word	0x0000c770
        /*0a4c*/ 	.word	0x00000004
        /*0a50*/ 	.word	0x00000008
        /*0a54*/ 	.short	0x010a
        /*0a56*/ 	.byte	0xff
	.zero		1


	//   ....[143]....
        /*0a58*/ 	.word	0x0000c850
        /*0a5c*/ 	.word	0x00000002
        /*0a60*/ 	.word	0x00000008
        /*0a64*/ 	.short	0x010a
        /*0a66*/ 	.byte	0xff
	.zero		1


	//   ....[144]....
        /*0a68*/ 	.word	0x0000c8a0
        /*0a6c*/ 	.word	0x00000000
        /*0a70*/ 	.word	0x00000070
        /*0a74*/ 	.short	0x010a
        /*0a76*/ 	.byte	0xff
	.zero		1


	//   ....[145]....
        /*0a78*/ 	.word	0x0000c910
        /*0a7c*/ 	.word	0x00000000
        /*0a80*/ 	.word	0x000000b0
        /*0a84*/ 	.short	0x010a
        /*0a86*/ 	.byte	0xff
	.zero		1


	//   ....[146]....
        /*0a88*/ 	.word	0x0000c970
        /*0a8c*/ 	.word	0x00000000
        /*0a90*/ 	.word	0x00000000
        /*0a94*/ 	.short	0x010a
        /*0a96*/ 	.byte	0xff
	.zero		1


	//   ....[147]....
        /*0a98*/ 	.word	0x0000c9d0
        /*0a9c*/ 	.word	0x00000000
        /*0aa0*/ 	.word	0x00000000
        /*0aa4*/ 	.short	0x010a
        /*0aa6*/ 	.byte	0xff
	.zero		1


	//   ....[148]....
        /*0aa8*/ 	.word	0x0000ca30
        /*0aac*/ 	.word	0x00000000
        /*0ab0*/ 	.word	0x00000000
        /*0ab4*/ 	.short	0x010a
        /*0ab6*/ 	.byte	0xff
	.zero		1


	//   ....[149]....
        /*0ab8*/ 	.word	0x0000ca90
        /*0abc*/ 	.word	0x00000000
        /*0ac0*/ 	.word	0x00000000
        /*0ac4*/ 	.short	0x010a
        /*0ac6*/ 	.byte	0xff
	.zero		1


	//   ....[150]....
        /*0ac8*/ 	.word	0x0000caf0
        /*0acc*/ 	.word	0x00000000
        /*0ad0*/ 	.word	0x000000f0
        /*0ad4*/ 	.short	0x010a
        /*0ad6*/ 	.byte	0xff
	.zero		1


	//   ....[151]....
        /*0ad8*/ 	.word	0x0000cb40
        /*0adc*/ 	.word	0x00000000
        /*0ae0*/ 	.word	0x00000070
        /*0ae4*/ 	.short	0x010a
        /*0ae6*/ 	.byte	0xff
	.zero		1


	//   ....[152]....
        /*0ae8*/ 	.word	0x0000cba0
        /*0aec*/ 	.word	0x00000000
        /*0af0*/ 	.word	0x00000068
        /*0af4*/ 	.short	0x010a
        /*0af6*/ 	.byte	0xff
	.zero		1


	//   ....[153]....
        /*0af8*/ 	.word	0x0000cc00
        /*0afc*/ 	.word	0x00000003
        /*0b00*/ 	.word	0x00000040
        /*0b04*/ 	.short	0x010a
        /*0b06*/ 	.byte	0xff
	.zero		1


	//   ....[154]....
        /*0b08*/ 	.word	0x0000cc60
        /*0b0c*/ 	.word	0x00000003
        /*0b10*/ 	.word	0x00000048
        /*0b14*/ 	.short	0x010a
        /*0b16*/ 	.byte	0xff
	.zero		1


	//   ....[155]....
        /*0b18*/ 	.word	0x0000ccc0
        /*0b1c*/ 	.word	0x00000003
        /*0b20*/ 	.word	0x00000050
        /*0b24*/ 	.short	0x010a
        /*0b26*/ 	.byte	0xff
	.zero		1


	//   ....[156]....
        /*0b28*/ 	.word	0x0000cd20
        /*0b2c*/ 	.word	0x00000003
        /*0b30*/ 	.word	0x00000058
        /*0b34*/ 	.short	0x010a
        /*0b36*/ 	.byte	0xff
	.zero		1


	//   ....[157]....
        /*0b38*/ 	.word	0x0000cd80
        /*0b3c*/ 	.word	0x00000003
        /*0b40*/ 	.word	0x00000040
        /*0b44*/ 	.short	0x010a
        /*0b46*/ 	.byte	0xff
	.zero		1


	//   ....[158]....
        /*0b48*/ 	.word	0x0000cde0
        /*0b4c*/ 	.word	0x00000003
        /*0b50*/ 	.word	0x00000048
        /*0b54*/ 	.short	0x010a
        /*0b56*/ 	.byte	0xff
	.zero		1


	//   ....[159]....
        /*0b58*/ 	.word	0x0000ce40
        /*0b5c*/ 	.word	0x00000003
        /*0b60*/ 	.word	0x00000050
        /*0b64*/ 	.short	0x010a
        /*0b66*/ 	.byte	0xff
	.zero		1


	//   ....[160]....
        /*0b68*/ 	.word	0x0000cea0
        /*0b6c*/ 	.word	0x00000003
        /*0b70*/ 	.word	0x00000058
        /*0b74*/ 	.short	0x010a
        /*0b76*/ 	.byte	0xff
	.zero		1


	//   ....[161]....
        /*0b78*/ 	.word	0x0000cf00
        /*0b7c*/ 	.word	0x00000003
        /*0b80*/ 	.word	0x00000040
        /*0b84*/ 	.short	0x010a
        /*0b86*/ 	.byte	0xff
	.zero		1


	//   ....[162]....
        /*0b88*/ 	.word	0x0000cf60
        /*0b8c*/ 	.word	0x00000003
        /*0b90*/ 	.word	0x00000048
        /*0b94*/ 	.short	0x010a
        /*0b96*/ 	.byte	0xff
	.zero		1


	//   ....[163]....
        /*0b98*/ 	.word	0x0000cfc0
        /*0b9c*/ 	.word	0x00000003
        /*0ba0*/ 	.word	0x00000050
        /*0ba4*/ 	.short	0x010a
        /*0ba6*/ 	.byte	0xff
	.zero		1


	//   ....[164]....
        /*0ba8*/ 	.word	0x0000d010
        /*0bac*/ 	.word	0x00000000
        /*0bb0*/ 	.word	0x00000070
        /*0bb4*/ 	.short	0x010a
        /*0bb6*/ 	.byte	0xff
	.zero		1


	//   ....[165]....
        /*0bb8*/ 	.word	0x0000d070
        /*0bbc*/ 	.word	0x00000002
        /*0bc0*/ 	.word	0x00000020
        /*0bc4*/ 	.short	0x010a
        /*0bc6*/ 	.byte	0xff
	.zero		1


	//   ....[166]....
        /*0bc8*/ 	.word	0x0000d0c0
        /*0bcc*/ 	.word	0x00000057
        /*0bd0*/ 	.word	0x00000090
        /*0bd4*/ 	.short	0x010a
        /*0bd6*/ 	.byte	0xff
	.zero		1


	//   ....[167]....
        /*0bd8*/ 	.word	0x0000d110
        /*0bdc*/ 	.word	0x00000003
        /*0be0*/ 	.word	0x00000020
        /*0be4*/ 	.short	0x010a
        /*0be6*/ 	.byte	0xff
	.zero		1


	//   ....[168]....
        /*0be8*/ 	.word	0x0000d160
        /*0bec*/ 	.word	0x0000005b
        /*0bf0*/ 	.word	0x00000020
        /*0bf4*/ 	.short	0x010a
        /*0bf6*/ 	.byte	0xff
	.zero		1


	//   ....[169]....
        /*0bf8*/ 	.word	0x0000d1b0
        /*0bfc*/ 	.word	0x0000005b
        /*0c00*/ 	.word	0x00000020
        /*0c04*/ 	.short	0x010a
        /*0c06*/ 	.byte	0xff
	.zero		1


	//   ....[170]....
        /*0c08*/ 	.word	0x0000d200
        /*0c0c*/ 	.word	0x0000005c
        /*0c10*/ 	.word	0x00000020
        /*0c14*/ 	.short	0x010a
        /*0c16*/ 	.byte	0xff
	.zero		1


	//   ....[171]....
        /*0c18*/ 	.word	0x0000d250
        /*0c1c*/ 	.word	0x0000005c
        /*0c20*/ 	.word	0x00000020
        /*0c24*/ 	.short	0x010a
        /*0c26*/ 	.byte	0xff
	.zero		1


	//   ....[172]....
        /*0c28*/ 	.word	0x0000d2a0
        /*0c2c*/ 	.word	0x0000005c
        /*0c30*/ 	.word	0x00000020
        /*0c34*/ 	.short	0x010a
        /*0c36*/ 	.byte	0xff
	.zero		1


	//   ....[173]....
        /*0c38*/ 	.word	0x0000d2f0
        /*0c3c*/ 	.word	0x0000005c
        /*0c40*/ 	.word	0x00000020
        /*0c44*/ 	.short	0x010a
        /*0c46*/ 	.byte	0xff
	.zero		1


	//----- nvinfo : EIATTR_NUM_MBARRIERS
	.align		4
.L_47:
        /*0c48*/ 	.byte	0x03, 0x38
        /*0c4a*/ 	.short	0x001f


	//----- nvinfo : EIATTR_EXIT_INSTR_OFFSETS
	.align		4
        /*0c4c*/ 	.byte	0x04, 0x1c
        /*0c4e*/ 	.short	(.L_49 - .L_48)


	//   ....[0]....
.L_48:
        /*0c50*/ 	.word	0x00002bb0


	//   ....[1]....
        /*0c54*/ 	.word	0x000030b0


	//   ....[2]....
        /*0c58*/ 	.word	0x00003110


	//   ....[3]....
        /*0c5c*/ 	.word	0x00004a70


	//   ....[4]....
        /*0c60*/ 	.word	0x000063e0


	//   ....[5]....
        /*0c64*/ 	.word	0x00006420


	//   ....[6]....
        /*0c68*/ 	.word	0x0000c310


	//   ....[7]....
        /*0c6c*/ 	.word	0x0000c390


	//   ....[8]....
        /*0c70*/ 	.word	0x0000c3c0


	//   ....[9]....
        /*0c74*/ 	.word	0x0000c430


	//----- nvinfo : EIATTR_MAX_THREADS
	.align		4
.L_49:
        /*0c78*/ 	.byte	0x04, 0x05
        /*0c7a*/ 	.short	(.L_51 - .L_50)
.L_50:
        /*0c7c*/ 	.word	0x00000100
        /*0c80*/ 	.word	0x00000001
        /*0c84*/ 	.word	0x00000001


	//----- nvinfo : EIATTR_CRS_STACK_SIZE
	.align		4
.L_51:
        /*0c88*/ 	.byte	0x04, 0x1e
        /*0c8a*/ 	.short	(.L_53 - .L_52)
.L_52:
        /*0c8c*/ 	.word	0x00000000


	//----- nvinfo : EIATTR_CBANK_PARAM_SIZE
	.align		4
.L_53:
        /*0c90*/ 	.byte	0x03, 0x19
        /*0c92*/ 	.short	0x0800


	//----- nvinfo : EIATTR_PARAM_CBANK
	.align		4
        /*0c94*/ 	.byte	0x04, 0x0a
        /*0c96*/ 	.short	(.L_55 - .L_54)
	.align		4
.L_54:
        /*0c98*/ 	.word	index@(.nv.constant0._ZN7cutlass13device_kernelINS_4gemm6kernel13GemmUniversalIN4cute5tupleIJiiiiEEENS1_10collective13CollectiveMmaINS1_35MainloopSm100TmaUmmaWarpSpecializedILi2ELi2ELi4ENS5_IJNS4_1CILi2EEENSA_ILi1EEESC_EEEEENS5_IJNSA_ILi128EEENSA_ILi256EEESF_EEENS_10tfloat32_tENS5_IJlSC_lEEESI_SJ_NS4_8TiledMMAINS4_8MMA_AtomIJNS4_23SM100_MMA_TF32_2x1SM_SSISI_SI_fLi128ELi256ELNS4_4UMMA5MajorE0ELSO_0ELNSN_7ScaleInE0ELSP_0EEEEEENS4_6LayoutINS5_IJSC_SC_SC_EEENS5_IJNSA_ILi0EEESU_SU_EEEEENS5_IJNS4_10UnderscoreESX_SX_EEEEENS4_18SM100_TMA_2SM_LOADENS4_14ComposedLayoutINS4_7SwizzleILi3ELi4ELi3EEENS4_18smem_ptr_flag_bitsILi32EEENSS_INS5_IJNSA_ILi8EEENSA_ILi32EEEEEENS5_IJS17_SC_EEEEEEEvNS4_8identityES10_S1B_vS1C_EENS_8epilogue10collective18CollectiveEpilogueINS1E_23Sm100TmaWarpSpecializedILi4ELi2ELi16ELb1ELb0EEEJNS5_IJNSA_ILi64EEESG_SF_EEENS5_IJNSS_IS1J_SC_EENSS_INS5_IJNSA_ILi16EEESB_EEENS5_IJSC_SF_EEEEEEEESI_SJ_SI_SJ_NS1E_6fusion15FusionCallbacksIS1I_NS1R_17LinearCombinationISI_fSI_fLNS_15FloatRoundStyleE2EEES1K_S1Q_JEEENS4_5SM1004TMEM4LOAD26SM100_TMEM_LOAD_32dp32b16xENS4_13SM90_TMA_LOADENS11_INS12_ILi2ELi4ELi3EEES15_NSS_INS5_IJS16_S1M_EEENS5_IJS1M_SC_EEEEEEENS4_39AutoVectorizingCopyWithAssumedAlignmentILi128EEENS4_14SM90_TMA_STOREES26_S28_S28_EEEvvEEEEvNT_6ParamsE)
        /*0c9c*/ 	.short	0x0380
        /*0c9e*/ 	.short	0x0800


	//----- nvinfo : EIATTR_SW_WAR
	.align		4
.L_55:
        /*0ca0*/ 	.byte	0x04, 0x36
        /*0ca2*/ 	.short	(.L_57 - .L_56)
.L_56:
        /*0ca4*/ 	.word	0x00000008
.L_57:


//--------------------- .nv.callgraph             --------------------------
	.section	.nv.callgraph,"",@"SHT_CUDA_CALLGRAPH"
	.align	4
	.sectionentsize	8
	.align		4
        /*0000*/ 	.word	0x00000000
	.align		4
        /*0004*/ 	.word	0xffffffff
	.align		4
        /*0008*/ 	.word	index@(_ZN7cutlass13device_kernelINS_4gemm6kernel13GemmUniversalIN4cute5tupleIJiiiiEEENS1_10collective13CollectiveMmaINS1_35MainloopSm100TmaUmmaWarpSpecializedILi2ELi2ELi4ENS5_IJNS4_1CILi2EEENSA_ILi1EEESC_EEEEENS5_IJNSA_ILi128EEENSA_ILi256EEESF_EEENS_10tfloat32_tENS5_IJlSC_lEEESI_SJ_NS4_8TiledMMAINS4_8MMA_AtomIJNS4_23SM100_MMA_TF32_2x1SM_SSISI_SI_fLi128ELi256ELNS4_4UMMA5MajorE0ELSO_0ELNSN_7ScaleInE0ELSP_0EEEEEENS4_6LayoutINS5_IJSC_SC_SC_EEENS5_IJNSA_ILi0EEESU_SU_EEEEENS5_IJNS4_10UnderscoreESX_SX_EEEEENS4_18SM100_TMA_2SM_LOADENS4_14ComposedLayoutINS4_7SwizzleILi3ELi4ELi3EEENS4_18smem_ptr_flag_bitsILi32EEENSS_INS5_IJNSA_ILi8EEENSA_ILi32EEEEEENS5_IJS17_SC_EEEEEEEvNS4_8identityES10_S1B_vS1C_EENS_8epilogue10collective18CollectiveEpilogueINS1E_23Sm100TmaWarpSpecializedILi4ELi2ELi16ELb1ELb0EEEJNS5_IJNSA_ILi64EEESG_SF_EEENS5_IJNSS_IS1J_SC_EENSS_INS5_IJNSA_ILi16EEESB_EEENS5_IJSC_SF_EEEEEEEESI_SJ_SI_SJ_NS1E_6fusion15FusionCallbacksIS1I_NS1R_17LinearCombinationISI_fSI_fLNS_15FloatRoundStyleE2EEES1K_S1Q_JEEENS4_5SM1004TMEM4LOAD26SM100_TMEM_LOAD_32dp32b16xENS4_13SM90_TMA_LOADENS11_INS12_ILi2ELi4ELi3EEES15_NSS_INS5_IJS16_S1M_EEENS5_IJS1M_SC_EEEEEEENS4_39AutoVectorizingCopyWithAssumedAlignmentILi128EEENS4_14SM90_TMA_STOREES26_S28_S28_EEEvvEEEEvNT_6ParamsE)
	.align		4
        /*000c*/ 	.word	index@(__assertfail)
	.align		4
        /*0010*/ 	.word	0x00000000
	.align		4
        /*0014*/ 	.word	0xfffffffe
	.align		4
        /*0018*/ 	.word	0x00000000
	.align		4
        /*001c*/ 	.word	0xfffffffd
	.align		4
        /*0020*/ 	.word	0x00000000
	.align		4
        /*0024*/ 	.word	0xfffffffc


//--------------------- .nv.constant4             --------------------------
	.section	.nv.constant4,"a",@progbits
	.align	8
	.align		8
.nv.constant4:
        /*0000*/ 	.dword	__assertfail
	.align		8
        /*0008*/ 	.dword	__unnamed_1
	.align		8
        /*0010*/ 	.dword	__unnamed_2
	.align		8
        /*0018*/ 	.dword	_ZN40_INTERNAL_6bef36b4_4_k_cu_e564ad11_105944cuda3std3__45__cpo5beginE
	.align		8
        /*0020*/ 	.dword	_ZN40_INTERNAL_6bef36b4_4_k_cu_e564ad11_105944cuda3std3__45__cpo3endE
	.align		8
        /*0028*/ 	.dword	_ZN40_INTERNAL_6bef36b4_4_k_cu_e564ad11_105944cuda3std3__45__cpo6cbeginE
	.align		8
        /*0030*/ 	.dword	_ZN40_INTERNAL_6bef36b4_4_k_cu_e564ad11_105944cuda3std3__45__cpo4cendE
	.align		8
        /*0038*/ 	.dword	_ZN40_INTERNAL_6bef36b4_4_k_cu_e564ad11_105944cuda3std3__442_GLOBAL__N__6bef36b4_4_k_cu_e564ad11_105946ignoreE
	.align		8
        /*0040*/ 	.dword	_ZN40_INTERNAL_6bef36b4_4_k_cu_e564ad11_105944cuda3std3__419piecewise_constructE
	.align		8
        /*0048*/ 	.dword	_ZN40_INTERNAL_6bef36b4_4_k_cu_e564ad11_105944cuda3std3__48in_placeE
	.align		8
        /*0050*/ 	.dword	_ZN40_INTERNAL_6bef36b4_4_k_cu_e564ad11_105944cuda3std6ranges3__45__cpo4swapE
	.align		8
        /*0058*/ 	.dword	_ZN40_INTERNAL_6bef36b4_4_k_cu_e564ad11_105944cuda3std6ranges3__45__cpo9iter_moveE
	.align		8
        /*0060*/ 	.dword	_ZN40_INTERNAL_6bef36b4_4_k_cu_e564ad11_105944cute7productE
	.align		8
        /*0068*/ 	.dword	_ZN40_INTERNAL_6bef36b4_4_k_cu_e564ad11_105944cute1_E
	.align		8
        /*0070*/ 	.dword	$str$25
	.align		8
        /*0078*/ 	.dword	$str$26
	.align		8
        /*0080*/ 	.dword	$str$27
	.align		8
        /*0088*/ 	.dword	$str$28


//--------------------- .text._ZN7cutlass13device_kernelINS_4gemm6kernel13GemmUniversalIN4cute5tupleIJiiiiEEENS1_10collective13CollectiveMmaINS1_35MainloopSm100TmaUmmaWarpSpecializedILi2ELi2ELi4ENS5_IJNS4_1CILi2EEENSA_ILi1EEESC_EEEEENS5_IJNSA_ILi128EEENSA_ILi256EEESF_EEENS_10tfloat32_tENS5_IJlSC_lEEESI_SJ_NS4_8TiledMMAINS4_8MMA_AtomIJNS4_23SM100_MMA_TF32_2x1SM_SSISI_SI_fLi128ELi256ELNS4_4UMMA5MajorE0ELSO_0ELNSN_7ScaleInE0ELSP_0EEEEEENS4_6LayoutINS5_IJSC_SC_SC_EEENS5_IJNSA_ILi0EEESU_SU_EEEEENS5_IJNS4_10UnderscoreESX_SX_EEEEENS4_18SM100_TMA_2SM_LOADENS4_14ComposedLayoutINS4_7SwizzleILi3ELi4ELi3EEENS4_18smem_ptr_flag_bitsILi32EEENSS_INS5_IJNSA_ILi8EEENSA_ILi32EEEEEENS5_IJS17_SC_EEEEEEEvNS4_8identityES10_S1B_vS1C_EENS_8epilogue10collective18CollectiveEpilogueINS1E_23Sm100TmaWarpSpecializedILi4ELi2ELi16ELb1ELb0EEEJNS5_IJNSA_ILi64EEESG_SF_EEENS5_IJNSS_IS1J_SC_EENSS_INS5_IJNSA_ILi16EEESB_EEENS5_IJSC_SF_EEEEEEEESI_SJ_SI_SJ_NS1E_6fusion15FusionCallbacksIS1I_NS1R_17LinearCombinationISI_fSI_fLNS_15FloatRoundStyleE2EEES1K_S1Q_JEEENS4_5SM1004TMEM4LOAD26SM100_TMEM_LOAD_32dp32b16xENS4_13SM90_TMA_LOADENS11_INS12_ILi2ELi4ELi3EEES15_NSS_INS5_IJS16_S1M_EEENS5_IJS1M_SC_EEEEEEENS4_39AutoVectorizingCopyWithAssumedAlignmentILi128EEENS4_14SM90_TMA_STOREES26_S28_S28_EEEvvEEEEvNT_6ParamsE --------------------------
	.section	.text._ZN7cutlass13device_kernelINS_4gemm6kernel13GemmUniversalIN4cute5tupleIJiiiiEEENS1_10collective13CollectiveMmaINS1_35MainloopSm100TmaUmmaWarpSpecializedILi2ELi2ELi4ENS5_IJNS4_1CILi2EEENSA_ILi1EEESC_EEEEENS5_IJNSA_ILi128EEENSA_ILi256EEESF_EEENS_10tfloat32_tENS5_IJlSC_lEEESI_SJ_NS4_8TiledMMAINS4_8MMA_AtomIJNS4_23SM100_MMA_TF32_2x1SM_SSISI_SI_fLi128ELi256ELNS4_4UMMA5MajorE0ELSO_0ELNSN_7ScaleInE0ELSP_0EEEEEENS4_6LayoutINS5_IJSC_SC_SC_EEENS5_IJNSA_ILi0EEESU_SU_EEEEENS5_IJNS4_10UnderscoreESX_SX_EEEEENS4_18SM100_TMA_2SM_LOADENS4_14ComposedLayoutINS4_7SwizzleILi3ELi4ELi3EEENS4_18smem_ptr_flag_bitsILi32EEENSS_INS5_IJNSA_ILi8EEENSA_ILi32EEEEEENS5_IJS17_SC_EEEEEEEvNS4_8identityES10_S1B_vS1C_EENS_8epilogue10collective18CollectiveEpilogueINS1E_23Sm100TmaWarpSpecializedILi4ELi2ELi16ELb1ELb0EEEJNS5_IJNSA_ILi64EEESG_SF_EEENS5_IJNSS_IS1J_SC_EENSS_INS5_IJNSA_ILi16EEESB_EEENS5_IJSC_SF_EEEEEEEESI_SJ_SI_SJ_NS1E_6fusion15FusionCallbacksIS1I_NS1R_17LinearCombinationISI_fSI_fLNS_15FloatRoundStyleE2EEES1K_S1Q_JEEENS4_5SM1004TMEM4LOAD26SM100_TMEM_LOAD_32dp32b16xENS4_13SM90_TMA_LOADENS11_INS12_ILi2ELi4ELi3EEES15_NSS_INS5_IJS16_S1M_EEENS5_IJS1M_SC_EEEEEEENS4_39AutoVectorizingCopyWithAssumedAlignmentILi128EEENS4_14SM90_TMA_STOREES26_S28_S28_EEEvvEEEEvNT_6ParamsE,"ax",@progbits
	.align	128
.text._ZN7cutlass13device_kernelINS_4gemm6kernel13GemmUniversalIN4cute5tupleIJiiiiEEENS1_10collective13CollectiveMmaINS1_35MainloopSm100TmaUmmaWarpSpecializedILi2ELi2ELi4ENS5_IJNS4_1CILi2EEENSA_ILi1EEESC_EEEEENS5_IJNSA_ILi128EEENSA_ILi256EEESF_EEENS_10tfloat32_tENS5_IJlSC_lEEESI_SJ_NS4_8TiledMMAINS4_8MMA_AtomIJNS4_23SM100_MMA_TF32_2x1SM_SSISI_SI_fLi128ELi256ELNS4_4UMMA5MajorE0ELSO_0ELNSN_7ScaleInE0ELSP_0EEEEEENS4_6LayoutINS5_IJSC_SC_SC_EEENS5_IJNSA_ILi0EEESU_SU_EEEEENS5_IJNS4_10UnderscoreESX_SX_EEEEENS4_18SM100_TMA_2SM_LOADENS4_14ComposedLayoutINS4_7SwizzleILi3ELi4ELi3EEENS4_18smem_ptr_flag_bitsILi32EEENSS_INS5_IJNSA_ILi8EEENSA_ILi32EEEEEENS5_IJS17_SC_EEEEEEEvNS4_8identityES10_S1B_vS1C_EENS_8epilogue10collective18CollectiveEpilogueINS1E_23Sm100TmaWarpSpecializedILi4ELi2ELi16ELb1ELb0EEEJNS5_IJNSA_ILi64EEESG_SF_EEENS5_IJNSS_IS1J_SC_EENSS_INS5_IJNSA_ILi16EEESB_EEENS5_IJSC_SF_EEEEEEEESI_SJ_SI_SJ_NS1E_6fusion15FusionCallbacksIS1I_NS1R_17LinearCombinationISI_fSI_fLNS_15FloatRoundStyleE2EEES1K_S1Q_JEEENS4_5SM1004TMEM4LOAD26SM100_TMEM_LOAD_32dp32b16xENS4_13SM90_TMA_LOADENS11_INS12_ILi2ELi4ELi3EEES15_NSS_INS5_IJS16_S1M_EEENS5_IJS1M_SC_EEEEEEENS4_39AutoVectorizingCopyWithAssumedAlignmentILi128EEENS4_14SM90_TMA_STOREES26_S28_S28_EEEvvEEEEvNT_6ParamsE:
        .type           _ZN7cutlass13device_kernelINS_4gemm6kernel13GemmUniversalIN4cute5tupleIJiiiiEEENS1_10collective13CollectiveMmaINS1_35MainloopSm100TmaUmmaWarpSpecializedILi2ELi2ELi4ENS5_IJNS4_1CILi2EEENSA_ILi1EEESC_EEEEENS5_IJNSA_ILi128EEENSA_ILi256EEESF_EEENS_10tfloat32_tENS5_IJlSC_lEEESI_SJ_NS4_8TiledMMAINS4_8MMA_AtomIJNS4_23SM100_MMA_TF32_2x1SM_SSISI_SI_fLi128ELi256ELNS4_4UMMA5MajorE0ELSO_0ELNSN_7ScaleInE0ELSP_0EEEEEENS4_6LayoutINS5_IJSC_SC_SC_EEENS5_IJNSA_ILi0EEESU_SU_EEEEENS5_IJNS4_10UnderscoreESX_SX_EEEEENS4_18SM100_TMA_2SM_LOADENS4_14ComposedLayoutINS4_7SwizzleILi3ELi4ELi3EEENS4_18smem_ptr_flag_bitsILi32EEENSS_INS5_IJNSA_ILi8EEENSA_ILi32EEEEEENS5_IJS17_SC_EEEEEEEvNS4_8identityES10_S1B_vS1C_EENS_8epilogue10collective18CollectiveEpilogueINS1E_23Sm100TmaWarpSpecializedILi4ELi2ELi16ELb1ELb0EEEJNS5_IJNSA_ILi64EEESG_SF_EEENS5_IJNSS_IS1J_SC_EENSS_INS5_IJNSA_ILi16EEESB_EEENS5_IJSC_SF_EEEEEEEESI_SJ_SI_SJ_NS1E_6fusion15FusionCallbacksIS1I_NS1R_17LinearCombinationISI_fSI_fLNS_15FloatRoundStyleE2EEES1K_S1Q_JEEENS4_5SM1004TMEM4LOAD26SM100_TMEM_LOAD_32dp32b16xENS4_13SM90_TMA_LOADENS11_INS12_ILi2ELi4ELi3EEES15_NSS_INS5_IJS16_S1M_EEENS5_IJS1M_SC_EEEEEEENS4_39AutoVectorizingCopyWithAssumedAlignmentILi128EEENS4_14SM90_TMA_STOREES26_S28_S28_EEEvvEEEEvNT_6ParamsE,@function
        .size           _ZN7cutlass13device_kernelINS_4gemm6kernel13GemmUniversalIN4cute5tupleIJiiiiEEENS1_10collective13CollectiveMmaINS1_35MainloopSm100TmaUmmaWarpSpecializedILi2ELi2ELi4ENS5_IJNS4_1CILi2EEENSA_ILi1EEESC_EEEEENS5_IJNSA_ILi128EEENSA_ILi256EEESF_EEENS_10tfloat32_tENS5_IJlSC_lEEESI_SJ_NS4_8TiledMMAINS4_8MMA_AtomIJNS4_23SM100_MMA_TF32_2x1SM_SSISI_SI_fLi128ELi256ELNS4_4UMMA5MajorE0ELSO_0ELNSN_7ScaleInE0ELSP_0EEEEEENS4_6LayoutINS5_IJSC_SC_SC_EEENS5_IJNSA_ILi0EEESU_SU_EEEEENS5_IJNS4_10UnderscoreESX_SX_EEEEENS4_18SM100_TMA_2SM_LOADENS4_14ComposedLayoutINS4_7SwizzleILi3ELi4ELi3EEENS4_18smem_ptr_flag_bitsILi32EEENSS_INS5_IJNSA_ILi8EEENSA_ILi32EEEEEENS5_IJS17_SC_EEEEEEEvNS4_8identityES10_S1B_vS1C_EENS_8epilogue10collective18CollectiveEpilogueINS1E_23Sm100TmaWarpSpecializedILi4ELi2ELi16ELb1ELb0EEEJNS5_IJNSA_ILi64EEESG_SF_EEENS5_IJNSS_IS1J_SC_EENSS_INS5_IJNSA_ILi16EEESB_EEENS5_IJSC_SF_EEEEEEEESI_SJ_SI_SJ_NS1E_6fusion15FusionCallbacksIS1I_NS1R_17LinearCombinationISI_fSI_fLNS_15FloatRoundStyleE2EEES1K_S1Q_JEEENS4_5SM1004TMEM4LOAD26SM100_TMEM_LOAD_32dp32b16xENS4_13SM90_TMA_LOADENS11_INS12_ILi2ELi4ELi3EEES15_NSS_INS5_IJS16_S1M_EEENS5_IJS1M_SC_EEEEEEENS4_39AutoVectorizingCopyWithAssumedAlignmentILi128EEENS4_14SM90_TMA_STOREES26_S28_S28_EEEvvEEEEvNT_6ParamsE,(.L_x_239 - _ZN7cutlass13device_kernelINS_4gemm6kernel13GemmUniversalIN4cute5tupleIJiiiiEEENS1_10collective13CollectiveMmaINS1_35MainloopSm100TmaUmmaWarpSpecializedILi2ELi2ELi4ENS5_IJNS4_1CILi2EEENSA_ILi1EEESC_EEEEENS5_IJNSA_ILi128EEENSA_ILi256EEESF_EEENS_10tfloat32_tENS5_IJlSC_lEEESI_SJ_NS4_8TiledMMAINS4_8MMA_AtomIJNS4_23SM100_MMA_TF32_2x1SM_SSISI_SI_fLi128ELi256ELNS4_4UMMA5MajorE0ELSO_0ELNSN_7ScaleInE0ELSP_0EEEEEENS4_6LayoutINS5_IJSC_SC_SC_EEENS5_IJNSA_ILi0EEESU_SU_EEEEENS5_IJNS4_10UnderscoreESX_SX_EEEEENS4_18SM100_TMA_2SM_LOADENS4_14ComposedLayoutINS4_7SwizzleILi3ELi4ELi3EEENS4_18smem_ptr_flag_bitsILi32EEENSS_INS5_IJNSA_ILi8EEENSA_ILi32EEEEEENS5_IJS17_SC_EEEEEEEvNS4_8identityES10_S1B_vS1C_EENS_8epilogue10collective18CollectiveEpilogueINS1E_23Sm100TmaWarpSpecializedILi4ELi2ELi16ELb1ELb0EEEJNS5_IJNSA_ILi64EEESG_SF_EEENS5_IJNSS_IS1J_SC_EENSS_INS5_IJNSA_ILi16EEESB_EEENS5_IJSC_SF_EEEEEEEESI_SJ_SI_SJ_NS1E_6fusion15FusionCallbacksIS1I_NS1R_17LinearCombinationISI_fSI_fLNS_15FloatRoundStyleE2EEES1K_S1Q_JEEENS4_5SM1004TMEM4LOAD26SM100_TMEM_LOAD_32dp32b16xENS4_13SM90_TMA_LOADENS11_INS12_ILi2ELi4ELi3EEES15_NSS_INS5_IJS16_S1M_EEENS5_IJS1M_SC_EEEEEEENS4_39AutoVectorizingCopyWithAssumedAlignmentILi128EEENS4_14SM90_TMA_STOREES26_S28_S28_EEEvvEEEEvNT_6ParamsE)
        .other          _ZN7cutlass13device_kernelINS_4gemm6kernel13GemmUniversalIN4cute5tupleIJiiiiEEENS1_10collective13CollectiveMmaINS1_35MainloopSm100TmaUmmaWarpSpecializedILi2ELi2ELi4ENS5_IJNS4_1CILi2EEENSA_ILi1EEESC_EEEEENS5_IJNSA_ILi128EEENSA_ILi256EEESF_EEENS_10tfloat32_tENS5_IJlSC_lEEESI_SJ_NS4_8TiledMMAINS4_8MMA_AtomIJNS4_23SM100_MMA_TF32_2x1SM_SSISI_SI_fLi128ELi256ELNS4_4UMMA5MajorE0ELSO_0ELNSN_7ScaleInE0ELSP_0EEEEEENS4_6LayoutINS5_IJSC_SC_SC_EEENS5_IJNSA_ILi0EEESU_SU_EEEEENS5_IJNS4_10UnderscoreESX_SX_EEEEENS4_18SM100_TMA_2SM_LOADENS4_14ComposedLayoutINS4_7SwizzleILi3ELi4ELi3EEENS4_18smem_ptr_flag_bitsILi32EEENSS_INS5_IJNSA_ILi8EEENSA_ILi32EEEEEENS5_IJS17_SC_EEEEEEEvNS4_8identityES10_S1B_vS1C_EENS_8epilogue10collective18CollectiveEpilogueINS1E_23Sm100TmaWarpSpecializedILi4ELi2ELi16ELb1ELb0EEEJNS5_IJNSA_ILi64EEESG_SF_EEENS5_IJNSS_IS1J_SC_EENSS_INS5_IJNSA_ILi16EEESB_EEENS5_IJSC_SF_EEEEEEEESI_SJ_SI_SJ_NS1E_6fusion15FusionCallbacksIS1I_NS1R_17LinearCombinationISI_fSI_fLNS_15FloatRoundStyleE2EEES1K_S1Q_JEEENS4_5SM1004TMEM4LOAD26SM100_TMEM_LOAD_32dp32b16xENS4_13SM90_TMA_LOADENS11_INS12_ILi2ELi4ELi3EEES15_NSS_INS5_IJS16_S1M_EEENS5_IJS1M_SC_EEEEEEENS4_39AutoVectorizingCopyWithAssumedAlignmentILi128EEENS4_14SM90_TMA_STOREES26_S28_S28_EEEvvEEEEvNT_6ParamsE,@"STO_CUDA_ENTRY STV_DEFAULT"
_ZN7cutlass13device_kernelINS_4gemm6kernel13GemmUniversalIN4cute5tupleIJiiiiEEENS1_10collective13CollectiveMmaINS1_35MainloopSm100TmaUmmaWarpSpecializedILi2ELi2ELi4ENS5_IJNS4_1CILi2EEENSA_ILi1EEESC_EEEEENS5_IJNSA_ILi128EEENSA_ILi256EEESF_EEENS_10tfloat32_tENS5_IJlSC_lEEESI_SJ_NS4_8TiledMMAINS4_8MMA_AtomIJNS4_23SM100_MMA_TF32_2x1SM_SSISI_SI_fLi128ELi256ELNS4_4UMMA5MajorE0ELSO_0ELNSN_7ScaleInE0ELSP_0EEEEEENS4_6LayoutINS5_IJSC_SC_SC_EEENS5_IJNSA_ILi0EEESU_SU_EEEEENS5_IJNS4_10UnderscoreESX_SX_EEEEENS4_18SM100_TMA_2SM_LOADENS4_14ComposedLayoutINS4_7SwizzleILi3ELi4ELi3EEENS4_18smem_ptr_flag_bitsILi32EEENSS_INS5_IJNSA_ILi8EEENSA_ILi32EEEEEENS5_IJS17_SC_EEEEEEEvNS4_8identityES10_S1B_vS1C_EENS_8epilogue10collective18CollectiveEpilogueINS1E_23Sm100TmaWarpSpecializedILi4ELi2ELi16ELb1ELb0EEEJNS5_IJNSA_ILi64EEESG_SF_EEENS5_IJNSS_IS1J_SC_EENSS_INS5_IJNSA_ILi16EEESB_EEENS5_IJSC_SF_EEEEEEEESI_SJ_SI_SJ_NS1E_6fusion15FusionCallbacksIS1I_NS1R_17LinearCombinationISI_fSI_fLNS_15FloatRoundStyleE2EEES1K_S1Q_JEEENS4_5SM1004TMEM4LOAD26SM100_TMEM_LOAD_32dp32b16xENS4_13SM90_TMA_LOADENS11_INS12_ILi2ELi4ELi3EEES15_NSS_INS5_IJS16_S1M_EEENS5_IJS1M_SC_EEEEEEENS4_39AutoVectorizingCopyWithAssumedAlignmentILi128EEENS4_14SM90_TMA_STOREES26_S28_S28_EEEvvEEEEvNT_6ParamsE:
[----:B------:R-:W1:Y:S01]  /*0000*/  LDC R1, c[0x0][0x37c] ;  /* 0x0000df00ff017b82 */ /* 0x000e620000000800 */
[----:B------:R-:W2:Y:S01]  /*0010*/  S2R R80, SR_TID.X ;  /* 0x0000000000507919 */ /* 0x000ea20000002100 */
[----:B------:R-:W3:Y:S06]  /*0020*/  LDCU.64 UR8, c[0x0][0x890] ;  /* 0x00011200ff0877ac */ /* 0x000eec0008000a00 */
[----:B------:R-:W4:Y:S01]  /*0030*/  S2UR UR46, SR_CgaCtaId ;  /* 0x00000000002e79c3 */ /* 0x000f220000008800 */
[----:B------:R-:W-:Y:S02]  /*0040*/  PRMT R67, RZ, 0x7610, R67 ;  /* 0x00007610ff437816 */ /* 0x000fe40000000043 */
[----:B------:R-:W-:Y:S01]  /*0050*/  ELECT P1, URZ, PT ;  /* 0x0000000000ff782f */ /* 0x000fe20003820000 */
[----:B------:R-:W1:Y:S01]  /*0060*/  LDCU.64 UR54, c[0x0][0x358] ;  /* 0x00006b00ff3677ac */ /* 0x000e620008000a00 */
[----:B---3--:R-:W-:-:S04]  /*0070*/  UISETP.NE.U32.AND UP0, UPT, UR8, URZ, UPT ;  /* 0x000000ff0800728c */ /* 0x008fc8000bf05070 */
[----:B------:R-:W-:Y:S02]  /*0080*/  UISETP.NE.AND.EX UP0, UPT, UR9, URZ, UPT, UP0 ;  /* 0x000000ff0900728c */ /* 0x000fe4000bf05300 */
[----:B----4-:R-:W-:Y:S02]  /*0090*/  ULOP3.LUT UR5, UR46, 0x1, URZ, 0xc0, !UPT ;  /* 0x000000012e057892 */ /* 0x010fe4000f8ec0ff */
[----:B------:R-:W-:Y:S01]  /*00a0*/  ULOP3.LUT UR4, UR46, 0x1, URZ, 0x3c, !UPT ;  /* 0x000000012e047892 */ /* 0x000fe2000f8e3cff */
[----:B--2---:R-:W-:-:S03]  /*00b0*/  SHF.R.U32.HI R72, RZ, 0x5, R80 ;  /* 0x00000005ff487819 */ /* 0x004fc60000011650 */
[----:B------:R-:W-:Y:S02]  /*00c0*/  IMAD.U32 R12, RZ, RZ, UR5 ;  /* 0x00000005ff0c7e24 */ /* 0x000fe4000f8e00ff */
[----:B------:R-:W-:Y:S01]  /*00d0*/  IMAD.U32 R9, RZ, RZ, UR4 ;  /* 0x00000004ff097e24 */ /* 0x000fe2000f8e00ff */
[----:B------:R-:W2:Y:S02]  /*00e0*/  SHFL.IDX PT, R0, R72, RZ, 0x1f ;  /* 0x00001fff48007589 */ /* 0x000ea400000e0000 */
[----:B--2---:R-:W-:Y:S01]  /*00f0*/  R2UR UR10, R0 ;  /* 0x00000000000a72ca */ /* 0x004fe200000e0000 */
[----:B-1----:R-:W-:-:S14]  /*0100*/  BRA.U UP0, `(.L_x_0) ;  /* 0x00000001002c7547 */ /* 0x002fdc000b800000 */
[----:B------:R-:W1:Y:S02]  /*0110*/  LDCU.64 UR4, c[0x0][0x888] ;  /* 0x00011100ff0477ac */ /* 0x000e640008000a00 */
[----:B-1----:R-:W-:-:S04]  /*0120*/  UISETP.NE.U32.AND UP0, UPT, UR4, URZ, UPT ;  /* 0x000000ff0400728c */ /* 0x002fc8000bf05070 */
[----:B------:R-:W-:-:S09]  /*0130*/  UISETP.NE.AND.EX UP0, UPT, UR5, URZ, UPT, UP0 ;  /* 0x000000ff0500728c */ /* 0x000fd2000bf05300 */
[----:B------:R-:W-:Y:S05]  /*0140*/  BRA.U !UP0, `(.L_x_1) ;  /* 0x0000000108107547 */ /* 0x000fea000b800000 */
[----:B------:R-:W1:Y:S02]  /*0150*/  LDC.64 R2, c[0x0][0x888] ;  /* 0x00022200ff027b82 */ /* 0x000e640000000a00 */
[----:B-1----:R1:W5:Y:S01]  /*0160*/  LDG.E R35, desc[UR54][R2.64] ;  /* 0x0000003602237981 */ /* 0x002362000c1e1900 */
[----:B------:R-:W-:Y:S01]  /*0170*/  HFMA2 R67, -RZ, RZ, 0, 5.9604644775390625e-08 ;  /* 0x00000001ff437431 */ /* 0x000fe200000001ff */
[----:B------:R-:W-:Y:S05]  /*0180*/  BRA `(.L_x_0) ;  /* 0x00000000000c7947 */ /* 0x000fea0003800000 */
.L_x_1:
[----:B------:R-:W1:Y:S01]  /*0190*/  LDCU UR4, c[0x0][0x880] ;  /* 0x00011000ff0477ac */ /* 0x000e620008000800 */
[----:B------:R-:W-:Y:S01]  /*01a0*/  HFMA2 R67, -RZ, RZ, 0, 5.9604644775390625e-08 ;  /* 0x00000001ff437431 */ /* 0x000fe200000001ff */
[----:B-1----:R-:W-:-:S07]  /*01b0*/  MOV R35, UR4 ;  /* 0x0000000400237c02 */ /* 0x002fce0008000f00 */
.L_x_0:
[----:B------:R-:W2:Y:S02]  /*01c0*/  LDCU.64 UR4, c[0x0][0x8b0] ;  /* 0x00011600ff0477ac */ /* 0x000ea40008000a00 */
[----:B--2---:R-:W-:-:S04]  /*01d0*/  UISETP.NE.U32.AND UP0, UPT, UR4, URZ, UPT ;  /* 0x000000ff0400728c */ /* 0x004fc8000bf05070 */
[----:B------:R-:W-:-:S09]  /*01e0*/  UISETP.NE.AND.EX UP0, UPT, UR5, URZ, UPT, UP0 ;  /* 0x000000ff0500728c */ /* 0x000fd2000bf05300 */
[----:B------:R-:W-:Y:S05]  /*01f0*/  BRA.U UP0, `(.L_x_2) ;  /* 0x0000000100247547 */ /* 0x000fea000b800000 */
[----:B------:R-:W2:Y:S02]  /*0200*/  LDCU.64 UR4, c[0x0][0x8a8] ;  /* 0x00011500ff0477ac */ /* 0x000ea40008000a00 */
[----:B--2---:R-:W-:-:S04]  /*0210*/  UISETP.NE.U32.AND UP0, UPT, UR4, URZ, UPT ;  /* 0x000000ff0400728c */ /* 0x004fc8000bf05070 */
[----:B------:R-:W-:-:S09]  /*0220*/  UISETP.NE.AND.EX UP0, UPT, UR5, URZ, UPT, UP0 ;  /* 0x000000ff0500728c */ /* 0x000fd2000bf05300 */
[----:B------:R-:W-:Y:S05]  /*0230*/  BRA.U !UP0, `(.L_x_3) ;  /* 0x00000001080c7547 */ /* 0x000fea000b800000 */
[----:B------:R-:W2:Y:S02]  /*0240*/  LDC.64 R32, c[0x0][0x8a8] ;  /* 0x00022a00ff207b82 */ /* 0x000ea40000000a00 */
[----:B--2---:R2:W5:Y:S01]  /*0250*/  LDG.E R32, desc[UR54][R32.64] ;  /* 0x0000003620207981 */ /* 0x004562000c1e1900 */
[----:B------:R-:W-:Y:S05]  /*0260*/  BRA `(.L_x_2) ;  /* 0x0000000000087947 */ /* 0x000fea0003800000 */
.L_x_3:
[----:B------:R-:W2:Y:S02]  /*0270*/  LDCU UR4, c[0x0][0x8a0] ;  /* 0x00011400ff0477ac */ /* 0x000ea40008000800 */
[----:B--2---:R-:W-:Y:S02]  /*0280*/  MOV R32, UR4 ;  /* 0x0000000400207c02 */ /* 0x004fe40008000f00 */
.L_x_2:
[----:B------:R-:W-:Y:S01]  /*0290*/  IMAD.U32 R0, RZ, RZ, UR10 ;  /* 0x0000000aff007e24 */ /* 0x000fe2000f8e00ff */
[----:B------:R-:W-:Y:S04]  /*02a0*/  BSSY.RECONVERGENT B0, `(.L_x_4) ;  /* 0x000000c000007945 */ /* 0x000fe80003800200 */
[C---:B------:R-:W-:Y:S02]  /*02b0*/  ISETP.NE.OR P2, PT, R0.reuse, 0x1, !P1 ;  /* 0x000000010000780c */ /* 0x040fe40004f45670 */
[----:B------:R-:W-:-:S11]  /*02c0*/  ISETP.NE.OR P0, PT, R0, 0x3, !P1 ;  /* 0x000000030000780c */ /* 0x000fd60004f05670 */
[----:B------:R-:W-:Y:S05]  /*02d0*/  @P2 BRA `(.L_x_5) ;  /* 0x0000000000202947 */ /* 0x000fea0003800000 */
[----:B------:R-:W3:Y:S02]  /*02e0*/  LDCU.64 UR4, c[0x0][0x348] ;  /* 0x00006900ff0477ac */ /* 0x000ee40008000a00 */
[----:B---3--:R-:W-:Y:S02]  /*02f0*/  UIADD3 UR6, UP1, UPT, UR4, 0x80, URZ ;  /* 0x0000008004067890 */ /* 0x008fe4000ff3e0ff */
[----:B------:R-:W-:Y:S02]  /*0300*/  UIADD3 UR4, UP0, UPT, UR4, 0x180, URZ ;  /* 0x0000018004047890 */ /* 0x000fe4000ff1e0ff */
[----:B------:R-:W-:Y:S02]  /*0310*/  UIADD3.X UR7, UPT, UPT, URZ, UR5, URZ, UP1, !UPT ;  /* 0x00000005ff077290 */ /* 0x000fe40008ffe4ff */
[----:B------:R-:W-:-:S07]  /*0320*/  UIADD3.X UR5, UPT, UPT, URZ, UR5, URZ, UP0, !UPT ;  /* 0x00000005ff057290 */ /* 0x000fce00087fe4ff */
[----:B------:R3:W-:Y:S02]  /*0330*/  UTMACCTL.PF [UR6] ;  /* 0x00000000060079b9 */ /* 0x0007e40008040000 */
[----:B------:R3:W-:Y:S02]  /*0340*/  UTMACCTL.PF [UR4] ;  /* 0x00000000040079b9 */ /* 0x0007e40008040000 */
[----:B---3--:R-:W-:Y:S01]  /*0350*/  NOP ;  /* 0x0000000000007918 */ /* 0x008fe20000000000 */
.L_x_5:
[----:B------:R-:W-:Y:S05]  /*0360*/  BSYNC.RECONVERGENT B0 ;  /* 0x0000000000007941 */ /* 0x000fea0003800200 */
.L_x_4:
[----:B------:R-:W-:Y:S04]  /*0370*/  BSSY.RECONVERGENT B0, `(.L_x_6) ;  /* 0x000000a000007945 */ /* 0x000fe80003800200 */
        /* <DEDUP_REMOVED lines=9> */
.L_x_7:
[----:B------:R-:W-:Y:S05]  /*0410*/  BSYNC.RECONVERGENT B0 ;  /* 0x0000000000007941 */ /* 0x000fea0003800200 */
.L_x_6:
[----:B------:R-:W3:Y:S01]  /*0420*/  LDCU.64 UR4, c[0x0][0x888] ;  /* 0x00011100ff0477ac */ /* 0x000ee20008000a00 */
[----:B------:R-:W-:Y:S02]  /*0430*/  UISETP.EQ.U32.AND UP1, UPT, UR8, URZ, UPT ;  /* 0x000000ff0800728c */ /* 0x000fe4000bf22070 */
[----:B------:R-:W-:Y:S02]  /*0440*/  UPLOP3.LUT UP5, UPT, UPT, UPT, UPT, 0x80, 0x8 ;  /* 0x000000000008789c */ /* 0x000fe40003faf070 */
[----:B---3--:R-:W-:-:S04]  /*0450*/  UISETP.NE.U32.AND UP0, UPT, UR4, URZ, UPT ;  /* 0x000000ff0400728c */ /* 0x008fc8000bf05070 */
[----:B------:R-:W-:-:S04]  /*0460*/  UISETP.NE.AND.EX UP0, UPT, UR5, URZ, UPT, UP0 ;  /* 0x000000ff0500728c */ /* 0x000fc8000bf05300 */
[----:B------:R-:W-:-:S04]  /*0470*/  UISETP.EQ.OR.EX UP2, UPT, UR9, URZ, !UP0, UP1 ;  /* 0x000000ff0900728c */ /* 0x000fc8000c742710 */
[----:B------:R-:W-:-:S05]  /*0480*/  UP2UR UR47, UPR, URZ, 0x4 ;  /* 0x00000004ff2f7883 */ /* 0x000fca0008000000 */
[----:B------:R-:W-:Y:S07]  /*0490*/  BRA.U !UP2, `(.L_x_8) ;  /* 0x000000010a207547 */ /* 0x000fee000b800000 */
[----:B------:R-:W-:Y:S01]  /*04a0*/  UISETP.NE.U32.AND UP2, UPT, UR8, URZ, UPT ;  /* 0x000000ff0800728c */ /* 0x000fe2000bf45070 */
[----:B-----5:R-:W-:Y:S01]  /*04b0*/  FSETP.NEU.AND P0, PT, R35, RZ, PT ;  /* 0x000000ff2300720b */ /* 0x020fe20003f0d000 */
[----:B------:R-:W-:Y:S02]  /*04c0*/  USEL UR4, URZ, 0xffffffff, UP0 ;  /* 0xffffffffff047887 */ /* 0x000fe40008000000 */
[----:B------:R-:W-:-:S10]  /*04d0*/  UISETP.NE.AND.EX UP2, UPT, UR9, URZ, UPT, UP2 ;  /* 0x000000ff0900728c */ /* 0x000fd4000bf45320 */
[----:B------:R-:W-:Y:S01]  /*04e0*/  VOTEU.ANY UP1, P0 ;  /* 0x0000000000ff7886 */ /* 0x000fe20000020100 */
[----:B------:R-:W-:-:S04]  /*04f0*/  @!UP2 USEL UR4, URZ, 0xffffffff, UP1 ;  /* 0xffffffffff04a887 */ /* 0x000fc80008800000 */
[----:B------:R-:W-:-:S04]  /*0500*/  ULOP3.LUT UR4, UR4, 0x1, URZ, 0xc0, !UPT ;  /* 0x0000000104047892 */ /* 0x000fc8000f8ec0ff */
[----:B------:R-:W-:-:S11]  /*0510*/  UISETP.NE.U32.AND UP5, UPT, UR4, 0x1, UPT ;  /* 0x000000010400788c */ /* 0x000fd6000bfa5070 */
.L_x_8:
[----:B------:R-:W3:Y:S01]  /*0520*/  SHFL.IDX PT, R0, R72, RZ, 0x1f ;  /* 0x00001fff48007589 */ /* 0x000ee200000e0000 */
[----:B------:R-:W-:Y:S01]  /*0530*/  R2UR UR4, R12 ;  /* 0x000000000c0472ca */ /* 0x000fe200000e0000 */
[----:B------:R-:W-:-:S04]  /*0540*/  UISETP.NE.AND UP1, UPT, UR10, 0x2, UPT ;  /* 0x000000020a00788c */ /* 0x000fc8000bf25270 */
[----:B------:R-:W-:-:S08]  /*0550*/  USEL UR37, URZ, 0x1, UP1 ;  /* 0x00000001ff257887 */ /* 0x000fd00008800000 */
[----:B------:R-:W-:-:S06]  /*0560*/  UISETP.EQ.AND UP2, UPT, UR4, URZ, !UP1 ;  /* 0x000000ff0400728c */ /* 0x000fcc000cf42270 */
[----:B------:R-:W-:Y:S02]  /*0570*/  PLOP3.LUT P5, PT, P1, PT, UP2, 0x80, 0x8 ;  /* 0x000000000008781c */ /* 0x000fe40000faf028 */
[----:B---3--:R-:W-:-:S13]  /*0580*/  ISETP.NE.AND P0, PT, R0, RZ, PT ;  /* 0x000000ff0000720c */ /* 0x008fda0003f05270 */
[----:B------:R-:W-:Y:S05]  /*0590*/  @P0 BRA `(.L_x_9) ;  /* 0x0000000000340947 */ /* 0x000fea0003800000 */
[----:B------:R-:W-:Y:S01]  /*05a0*/  UMOV UR4, 0x400 ;  /* 0x0000040000047882 */ /* 0x000fe20000000000 */
[----:B------:R-:W-:Y:S01]  /*05b0*/  UMOV UR6, 0x1 ;  /* 0x0000000100067882 */ /* 0x000fe20000000000 */
[----:B------:R-:W-:Y:S02]  /*05c0*/  ULEA UR4, UR46, UR4, 0x18 ;  /* 0x000000042e047291 */ /* 0x000fe4000f8ec0ff */
[----:B------:R-:W-:-:S04]  /*05d0*/  UIADD3 UR6, UPT, UPT, -UR6, 0x100000, URZ ;  /* 0x0010000006067890 */ /* 0x000fc8000fffe1ff */
[----:B------:R-:W-:Y:S02]  /*05e0*/  USHF.L.U32 UR7, UR6, 0xb, URZ ;  /* 0x0000000b06077899 */ /* 0x000fe400080006ff */
[----:B------:R-:W-:Y:S01]  /*05f0*/  USHF.L.U32 UR6, UR6, 0x1, URZ ;  /* 0x0000000106067899 */ /* 0x000fe200080006ff */
[----:B------:R-:W-:Y:S01]  /*0600*/  ELECT P0, URZ, PT ;  /* 0x0000000000ff782f */ /* 0x000fe20003800000 */
[----:B------:R-:W3:Y:S10]  /*0610*/  FENCE.VIEW.ASYNC.S ;  /* 0x00000000000073c6 */ /* 0x000ef40000000000 */
[----:B---3--:R3:W4:Y:S01]  /*0620*/  SYNCS.EXCH.64 URZ, [UR4], UR6 ;  /* 0x0000000604ff75b2 */ /* 0x0087220008000100 */
[----:B------:R3:W1:Y:S01]  /*0630*/  SYNCS.EXCH.64 URZ, [UR4+0x10], UR6 ;  /* 0x0000100604ff75b2 */ /* 0x0006620008000100 */
[----:B------:R3:W1:Y:S01]  /*0640*/  SYNCS.EXCH.64 URZ, [UR4+0x8], UR6 ;  /* 0x0000080604ff75b2 */ /* 0x0006620008000100 */
[----:B------:R3:W1:Y:S01]  /*0650*/  SYNCS.EXCH.64 URZ, [UR4+0x18], UR6 ;  /* 0x0000180604ff75b2 */ /* 0x0006620008000100 */
[----:B------:R-:W-:Y:S01]  /*0660*/  NOP ;  /* 0x0000000000007918 */ /* 0x000fe20000000000 */
.L_x_9:
[----:B------:R-:W2:Y:S01]  /*0670*/  SHFL.IDX PT, R0, R72, RZ, 0x1f ;  /* 0x00001fff48007589 */ /* 0x000ea200000e0000 */
[----:B------:R-:W-:Y:S01]  /*0680*/  NOP ;  /* 0x0000000000007918 */ /* 0x000fe20000000000 */
[----:B--2---:R-:W-:-:S13]  /*0690*/  ISETP.NE.AND P0, PT, R0, 0x1, PT ;  /* 0x000000010000780c */ /* 0x004fda0003f05270 */
[----:B------:R-:W-:Y:S05]  /*06a0*/  @P0 BRA `(.L_x_10) ;  /* 0x0000000000540947 */ /* 0x000fea0003800000 */
[----:B---3--:R-:W-:Y:S01]  /*06b0*/  UMOV UR4, 0x400 ;  /* 0x0000040000047882 */ /* 0x008fe20000000000 */
[----:B------:R-:W-:Y:S01]  /*06c0*/  UMOV UR8, 0x20 ;  /* 0x0000002000087882 */ /* 0x000fe20000000000 */
[----:B------:R-:W-:Y:S01]  /*06d0*/  UMOV UR6, 0x80 ;  /* 0x0000008000067882 */ /* 0x000fe20000000000 */
[----:B------:R-:W-:Y:S02]  /*06e0*/  ULEA UR4, UR46, UR4, 0x18 ;  /* 0x000000042e047291 */ /* 0x000fe4000f8ec0ff */
[----:B------:R-:W-:-:S04]  /*06f0*/  UIADD3 UR8, UPT, UPT, -UR8, 0x100000, URZ ;  /* 0x0010000008087890 */ /* 0x000fc8000fffe1ff */
[----:B------:R-:W-:Y:S02]  /*0700*/  USHF.L.U32 UR9, UR8, 0xb, URZ ;  /* 0x0000000b08097899 */ /* 0x000fe400080006ff */
[----:B------:R-:W-:Y:S02]  /*0710*/  USHF.L.U32 UR8, UR8, 0x1, URZ ;  /* 0x0000000108087899 */ /* 0x000fe400080006ff */
[----:B------:R-:W-:-:S04]  /*0720*/  UIADD3 UR6, UPT, UPT, -UR6, 0x100000, URZ ;  /* 0x0010000006067890 */ /* 0x000fc8000fffe1ff */
[----:B------:R-:W-:Y:S02]  /*0730*/  USHF.L.U32 UR7, UR6, 0xb, URZ ;  /* 0x0000000b06077899 */ /* 0x000fe400080006ff */
[----:B------:R-:W-:Y:S01]  /*0740*/  USHF.L.U32 UR6, UR6, 0x1, URZ ;  /* 0x0000000106067899 */ /* 0x000fe200080006ff */
[----:B------:R-:W-:Y:S01]  /*0750*/  ELECT P0, URZ, PT ;  /* 0x0000000000ff782f */ /* 0x000fe20003800000 */
[----:B------:R-:W2:Y:S02]  /*0760*/  FENCE.VIEW.ASYNC.S ;  /* 0x00000000000073c6 */ /* 0x000ea40000000000 */
[----:B--2---:R2:W3:Y:S08]  /*0770*/  SYNCS.EXCH.64 URZ, [UR4+0x20], UR8 ;  /* 0x0000200804ff75b2 */ /* 0x0044f00008000100 */
[----:B------:R2:W1:Y:S01]  /*0780*/  SYNCS.EXCH.64 URZ, [UR4+0x40], UR6 ;  /* 0x0000400604ff75b2 */ /* 0x0004620008000100 */
[----:B------:R2:W1:Y:S01]  /*0790*/  SYNCS.EXCH.64 URZ, [UR4+0x28], UR8 ;  /* 0x0000280804ff75b2 */ /* 0x0004620008000100 */
[----:B------:R2:W1:Y:S01]  /*07a0*/  SYNCS.EXCH.64 URZ, [UR4+0x48], UR6 ;  /* 0x0000480604ff75b2 */ /* 0x0004620008000100 */
[----:B------:R2:W1:Y:S01]  /*07b0*/  SYNCS.EXCH.64 URZ, [UR4+0x30], UR8 ;  /* 0x0000300804ff75b2 */ /* 0x0004620008000100 */
[----:B------:R2:W1:Y:S01]  /*07c0*/  SYNCS.EXCH.64 URZ, [UR4+0x50], UR6 ;  /* 0x0000500604ff75b2 */ /* 0x0004620008000100 */
[----:B------:R2:W1:Y:S01]  /*07d0*/  SYNCS.EXCH.64 URZ, [UR4+0x38], UR8 ;  /* 0x0000380804ff75b2 */ /* 0x0004620008000100 */
[----:B------:R2:W1:Y:S01]  /*07e0*/  SYNCS.EXCH.64 URZ, [UR4+0x58], UR6 ;  /* 0x0000580604ff75b2 */ /* 0x0004620008000100 */
[----:B------:R-:W-:Y:S01]  /*07f0*/  NOP ;  /* 0x0000000000007918 */ /* 0x000fe20000000000 */
.L_x_10:
[----:B------:R-:W4:Y:S01]  /*0800*/  SHFL.IDX PT, R0, R72, RZ, 0x1f ;  /* 0x00001fff48007589 */ /* 0x000f2200000e0000 */
[----:B------:R-:W-:Y:S01]  /*0810*/  NOP ;  /* 0x0000000000007918 */ /* 0x000fe20000000000 */
[----:B----4-:R-:W-:-:S13]  /*0820*/  ISETP.NE.AND P0, PT, R0, 0x3, PT ;  /* 0x000000030000780c */ /* 0x010fda0003f05270 */
[----:B------:R-:W-:Y:S05]  /*0830*/  @P0 BRA `(.L_x_11) ;  /* 0x00000000002c0947 */ /* 0x000fea0003800000 */
[----:B--23--:R-:W-:Y:S01]  /*0840*/  UMOV UR6, 0x400 ;  /* 0x0000040000067882 */ /* 0x00cfe20000000000 */
[----:B------:R-:W-:Y:S01]  /*0850*/  UMOV UR4, 0x20 ;  /* 0x0000002000047882 */ /* 0x000fe20000000000 */
[----:B------:R-:W-:Y:S02]  /*0860*/  ULEA UR6, UR46, UR6, 0x18 ;  /* 0x000000062e067291 */ /* 0x000fe4000f8ec0ff */
[----:B------:R-:W-:-:S04]  /*0870*/  UIADD3 UR4, UPT, UPT, -UR4, 0x100000, URZ ;  /* 0x0010000004047890 */ /* 0x000fc8000fffe1ff */
[----:B------:R-:W-:Y:S02]  /*0880*/  USHF.L.U32 UR5, UR4, 0xb, URZ ;  /* 0x0000000b04057899 */ /* 0x000fe400080006ff */
[----:B------:R-:W-:Y:S01]  /*0890*/  USHF.L.U32 UR4, UR4, 0x1, URZ ;  /* 0x0000000104047899 */ /* 0x000fe200080006ff */
[----:B------:R-:W-:Y:S01]  /*08a0*/  ELECT P0, URZ, PT ;  /* 0x0000000000ff782f */ /* 0x000fe20003800000 */
[----:B------:R-:W2:Y:S10]  /*08b0*/  FENCE.VIEW.ASYNC.S ;  /* 0x00000000000073c6 */ /* 0x000eb40000000000 */
[----:B--2---:R4:W2:Y:S01]  /*08c0*/  SYNCS.EXCH.64 URZ, [UR6+0x60], UR4 ;  /* 0x0000600406ff75b2 */ /* 0x0048a20008000100 */
[----:B------:R4:W3:Y:S02]  /*08d0*/  SYNCS.EXCH.64 URZ, [UR6+0x68], UR4 ;  /* 0x0000680406ff75b2 */ /* 0x0008e40008000100 */
[----:B----4-:R-:W-:Y:S01]  /*08e0*/  NOP ;  /* 0x0000000000007918 */ /* 0x010fe20000000000 */
.L_x_11:
[----:B------:R-:W4:Y:S01]  /*08f0*/  SHFL.IDX PT, R0, R72, RZ, 0x1f ;  /* 0x00001fff48007589 */ /* 0x000f2200000e0000 */
[----:B------:R-:W-:Y:S01]  /*0900*/  NOP ;  /* 0x0000000000007918 */ /* 0x000fe20000000000 */
[----:B----4-:R-:W-:-:S13]  /*0910*/  ISETP.NE.AND P0, PT, R0, 0x4, PT ;  /* 0x000000040000780c */ /* 0x010fda0003f05270 */
[----:B------:R-:W-:Y:S05]  /*0920*/  @P0 BRA `(.L_x_12) ;  /* 0x0000000000480947 */ /* 0x000fea0003800000 */
[----:B--23--:R-:W-:Y:S01]  /*0930*/  UMOV UR4, 0x1e0 ;  /* 0x000001e000047882 */ /* 0x00cfe20000000000 */
[----:B------:R-:W-:Y:S01]  /*0940*/  UMOV UR6, 0x400 ;  /* 0x0000040000067882 */ /* 0x000fe20000000000 */
[----:B------:R-:W-:Y:S01]  /*0950*/  USEL UR4, UR4, 0x1a0, UP5 ;  /* 0x000001a004047887 */ /* 0x000fe2000a800000 */
        /* <DEDUP_REMOVED lines=10> */
[----:B--2---:R4:W2:Y:S08]  /*0a00*/  SYNCS.EXCH.64 URZ, [UR6+0x70], UR8 ;  /* 0x0000700806ff75b2 */ /* 0x0048b00008000100 */
[----:B------:R4:W3:Y:S01]  /*0a10*/  SYNCS.EXCH.64 URZ, [UR6+0x80], UR4 ;  /* 0x0000800406ff75b2 */ /* 0x0008e20008000100 */
[----:B------:R4:W1:Y:S01]  /*0a20*/  SYNCS.EXCH.64 URZ, [UR6+0x78], UR8 ;  /* 0x0000780806ff75b2 */ /* 0x0008620008000100 */
[----:B------:R4:W1:Y:S02]  /*0a30*/  SYNCS.EXCH.64 URZ, [UR6+0x88], UR4 ;  /* 0x0000880406ff75b2 */ /* 0x0008640008000100 */
[----:B----4-:R-:W-:Y:S01]  /*0a40*/  NOP ;  /* 0x0000000000007918 */ /* 0x010fe20000000000 */
.L_x_12:
[----:B------:R-:W4:Y:S01]  /*0a50*/  SHFL.IDX PT, R0, R72, RZ, 0x1f ;  /* 0x00001fff48007589 */ /* 0x000f2200000e0000 */
[----:B------:R-:W-:Y:S01]  /*0a60*/  NOP ;  /* 0x0000000000007918 */ /* 0x000fe20000000000 */
[----:B----4-:R-:W-:-:S13]  /*0a70*/  ISETP.NE.AND P0, PT, R0, 0x5, PT ;  /* 0x000000050000780c */ /* 0x010fda0003f05270 */
[----:B------:R-:W-:Y:S05]  /*0a80*/  @P0 BRA `(.L_x_13) ;  /* 0x0000000000540947 */ /* 0x000fea0003800000 */
[----:B--23--:R-:W-:Y:S01]  /*0a90*/  UMOV UR4, 0x400 ;  /* 0x0000040000047882 */ /* 0x00cfe20000000000 */
        /* <DEDUP_REMOVED lines=14> */
[----:B------:R4:W1:Y:S01]  /*0b80*/  SYNCS.EXCH.64 URZ, [UR4+0xb8], UR8 ;  /* 0x0000b80804ff75b2 */ /* 0x0008620008000100 */
[----:B------:R4:W1:Y:S01]  /*0b90*/  SYNCS.EXCH.64 URZ, [UR4+0xa0], UR6 ;  /* 0x0000a00604ff75b2 */ /* 0x0008620008000100 */
[----:B------:R4:W1:Y:S01]  /*0ba0*/  SYNCS.EXCH.64 URZ, [UR4+0xc0], UR8 ;  /* 0x0000c00804ff75b2 */ /* 0x0008620008000100 */
[----:B------:R4:W1:Y:S01]  /*0bb0*/  SYNCS.EXCH.64 URZ, [UR4+0xa8], UR6 ;  /* 0x0000a80604ff75b2 */ /* 0x0008620008000100 */
[----:B------:R4:W1:Y:S02]  /*0bc0*/  SYNCS.EXCH.64 URZ, [UR4+0xc8], UR8 ;  /* 0x0000c80804ff75b2 */ /* 0x0008640008000100 */
[----:B----4-:R-:W-:Y:S01]  /*0bd0*/  NOP ;  /* 0x0000000000007918 */ /* 0x010fe20000000000 */
.L_x_13:
[----:B------:R-:W4:Y:S01]  /*0be0*/  SHFL.IDX PT, R0, R72, RZ, 0x1f ;  /* 0x00001fff48007589 */ /* 0x000f2200000e0000 */
[----:B------:R-:W-:Y:S01]  /*0bf0*/  ISETP.NE.OR P1, PT, RZ, UR10, !P1 ;  /* 0x0000000aff007c0c */ /* 0x000fe2000cf25670 */
        /* <DEDUP_REMOVED lines=12> */
[----:B------:R4:W3:Y:S01]  /*0cc0*/  SYNCS.EXCH.64 URZ, [UR4+0xe0], UR6 ;  /* 0x0000e00604ff75b2 */ /* 0x0008e20008000100 */
[----:B------:R4:W1:Y:S01]  /*0cd0*/  SYNCS.EXCH.64 URZ, [UR4+0xd8], UR6 ;  /* 0x0000d80604ff75b2 */ /* 0x0008620008000100 */
[----:B------:R4:W1:Y:S02]  /*0ce0*/  SYNCS.EXCH.64 URZ, [UR4+0xe8], UR6 ;  /* 0x0000e80604ff75b2 */ /* 0x0008640008000100 */
[----:B----4-:R-:W-:Y:S01]  /*0cf0*/  NOP ;  /* 0x0000000000007918 */ /* 0x010fe20000000000 */
.L_x_14:
[----:B------:R-:W-:Y:S01]  /*0d00*/  VOTEU.ALL UP1, P1 ;  /* 0x0000000000ff7886 */ /* 0x000fe20000820000 */
[----:B--23--:R-:W2:Y:S01]  /*0d10*/  LDCU UR7, c[0x0][0x36c] ;  /* 0x00006d80ff0777ac */ /* 0x00cea20008000800 */
[----:B------:R-:W-:Y:S01]  /*0d20*/  NOP ;  /* 0x0000000000007918 */ /* 0x000fe20000000000 */
[----:B------:R-:W-:Y:S01]  /*0d30*/  LOP3.LUT R10, R80, 0x1f, RZ, 0xc0, !PT ;  /* 0x0000001f500a7812 */ /* 0x000fe200078ec0ff */
[----:B------:R-:W-:Y:S01]  /*0d40*/  UMOV UR4, 0x20 ;  /* 0x0000002000047882 */ /* 0x000fe20000000000 */
[----:B------:R-:W-:Y:S01]  /*0d50*/  @!UP1 UMOV UR6, 0x400 ;  /* 0x0000040000069882 */ /* 0x000fe20000000000 */
[----:B------:R-:W-:-:S04]  /*0d60*/  @!UP1 UIADD3 UR4, UPT, UPT, -UR4, 0x100000, URZ ;  /* 0x0010000004049890 */ /* 0x000fc8000fffe1ff */
[----:B------:R-:W-:Y:S02]  /*0d70*/  @!UP1 USHF.L.U32 UR5, UR4, 0xb, URZ ;  /* 0x0000000b04059899 */ /* 0x000fe400080006ff */
[----:B------:R-:W-:Y:S02]  /*0d80*/  @!UP1 USHF.L.U32 UR4, UR4, 0x1, URZ ;  /* 0x0000000104049899 */ /* 0x000fe400080006ff */
[----:B------:R-:W-:Y:S01]  /*0d90*/  @!UP1 ULEA UR6, UR46, UR6, 0x18 ;  /* 0x000000062e069291 */ /* 0x000fe2000f8ec0ff */
[----:B------:R-:W-:Y:S01]  /*0da0*/  VOTEU.ALL UP1, P1 ;  /* 0x0000000000ff7886 */ /* 0x000fe20000820000 */
[----:B------:R-:W-:Y:S01]  /*0db0*/  UISETP.NE.AND UP4, UPT, UR10, URZ, UPT ;  /* 0x000000ff0a00728c */ /* 0x000fe2000bf85270 */
[----:B------:R-:W3:Y:S09]  /*0dc0*/  FENCE.VIEW.ASYNC.S ;  /* 0x00000000000073c6 */ /* 0x000ef20000000000 */
[----:B---3--:R3:W4:Y:S01]  /*0dd0*/  @!UP1 SYNCS.EXCH.64 URZ, [UR6+0xf0], UR4 ;  /* 0x0000f00406ff95b2 */ /* 0x0087220008000100 */
[----:B--2---:R-:W-:-:S09]  /*0de0*/  UISETP.EQ.U32.AND UP1, UPT, UR7, 0x1, UPT ;  /* 0x000000010700788c */ /* 0x004fd2000bf22070 */
[----:B------:R-:W-:Y:S05]  /*0df0*/  BRA.U !UP1, `(.L_x_15) ;  /* 0x0000000109087547 */ /* 0x000fea000b800000 */
[----:B-1--4-:R-:W-:Y:S01]  /*0e00*/  UCGABAR_ARV ;  /* 0x00000000000079c7 */ /* 0x012fe20008000000 */
[----:B------:R-:W-:Y:S05]  /*0e10*/  BRA `(.L_x_16) ;  /* 0x0000000000047947 */ /* 0x000fea0003800000 */
.L_x_15:
[----:B-1--4-:R-:W-:Y:S01]  /*0e20*/  NOP ;  /* 0x0000000000007918 */ /* 0x012fe20000000000 */
.L_x_16:
[----:B------:R-:W1:Y:S01]  /*0e30*/  S2R R11, SR_CTAID.X ;  /* 0x00000000000b7919 */ /* 0x000e620000002500 */
[----:B------:R-:W-:-:S05]  /*0e40*/  CS2R.32 R68, SR_CgaSize ;  /* 0x0000000000447805 */ /* 0x000fca0000008a00 */
[----:B------:R-:W-:-:S05]  /*0e50*/  IMAD R68, R68, -0xa0, RZ ;  /* 0xffffff6044447824 */ /* 0x000fca00078e02ff */
[----:B---3--:R-:W-:-:S14]  /*0e60*/  R2UR UR5, R68 ;  /* 0x00000000440572ca */ /* 0x008fdc00000e0000 */
[----:B------:R-:W2:Y:S01]  /*0e70*/  LDCU UR5, c[0x0][UR5+0x2b0] ;  /* 0x00005600050577ac */ /* 0x000ea20008000800 */
[----:B------:R-:W-:-:S05]  /*0e80*/  CS2R.32 R0, SR_CgaSize ;  /* 0x0000000000007805 */ /* 0x000fca0000008a00 */
[----:B------:R-:W-:-:S06]  /*0e90*/  IMAD R0, R0, -0xa0, RZ ;  /* 0xffffff6000007824 */ /* 0x000fcc00078e02ff */
[----:B------:R-:W3:Y:S01]  /*0ea0*/  LDC R0, c[0x0][R0+0x2a0] ;  /* 0x0000a80000007b82 */ /* 0x000ee20000000800 */
[----:B------:R-:W-:Y:S01]  /*0eb0*/  PRMT R8, RZ, 0x7610, R8 ;  /* 0x00007610ff087816 */ /* 0x000fe20000000008 */
[----:B------:R-:W4:Y:S01]  /*0ec0*/  S2R R20, SR_CTAID.Y ;  /* 0x0000000000147919 */ /* 0x000f220000002600 */
[----:B------:R-:W-:-:S05]  /*0ed0*/  CS2R.32 R68, SR_CgaSize ;  /* 0x0000000000447805 */ /* 0x000fca0000008a00 */
[----:B------:R-:W-:-:S05]  /*0ee0*/  IMAD R68, R68, -0xa0, RZ ;  /* 0xffffff6044447824 */ /* 0x000fca00078e02ff */
[----:B------:R-:W-:-:S14]  /*0ef0*/  R2UR UR4, R68 ;  /* 0x00000000440472ca */ /* 0x000fdc00000e0000 */
[----:B------:R-:W3:Y:S01]  /*0f00*/  LDCU UR4, c[0x0][UR4+0x2b4] ;  /* 0x00005680040477ac */ /* 0x000ee20008000800 */
[----:B------:R-:W-:Y:S01]  /*0f10*/  UISETP.NE.AND UP2, UPT, UR10, 0x2, UPT ;  /* 0x000000020a00788c */ /* 0x000fe2000bf45270 */
[----:B------:R-:W2:Y:S01]  /*0f20*/  LDC R13, c[0x0][0xb24] ;  /* 0x0002c900ff0d7b82 */ /* 0x000ea20000000800 */
[----:B------:R-:W-:-:S05]  /*0f30*/  CS2R.32 R66, SR_CgaSize ;  /* 0x0000000000427805 */ /* 0x000fca0000008a00 */
[----:B------:R-:W-:-:S06]  /*0f40*/  IMAD R66, R66, -0xa0, RZ ;  /* 0xffffff6042427824 */ /* 0x000fcc00078e02ff */
[----:B------:R-:W3:Y:S08]  /*0f50*/  LDC R66, c[0x0][R66+0x2a4] ;  /* 0x0000a90042427b82 */ /* 0x000ef00000000800 */
[----:B------:R-:W3:Y:S01]  /*0f60*/  LDC R26, c[0x0][0xb24] ;  /* 0x0002c900ff1a7b82 */ /* 0x000ee20000000800 */
[----:B-1----:R-:W-:Y:S01]  /*0f70*/  I2FP.F32.U32 R4, R11 ;  /* 0x0000000b00047245 */ /* 0x002fe20000201000 */
[----:B------:R-:W-:-:S06]  /*0f80*/  IMAD.MOV.U32 R21, RZ, RZ, R11 ;  /* 0x000000ffff157224 */ /* 0x000fcc00078e000b */
[----:B------:R-:W1:Y:S01]  /*0f90*/  S2UR UR60, SR_CTAID.Z ;  /* 0x00000000003c79c3 */ /* 0x000e620000002700 */
[----:B--2---:R-:W-:Y:S02]  /*0fa0*/  ISETP.GE.AND P0, PT, R13, 0x1, PT ;  /* 0x000000010d00780c */ /* 0x004fe40003f06270 */
[----:B----4-:R-:W-:Y:S01]  /*0fb0*/  I2FP.F32.U32 R2, R20 ;  /* 0x0000001400027245 */ /* 0x010fe20000201000 */
[----:B------:R-:W-:-:S04]  /*0fc0*/  FMUL R4, R4, UR5 ;  /* 0x0000000504047c20 */ /* 0x000fc80008400000 */
[----:B---3--:R-:W-:Y:S01]  /*0fd0*/  FMUL R2, R2, UR4 ;  /* 0x0000000402027c20 */ /* 0x008fe20008400000 */
[----:B------:R-:W2:Y:S01]  /*0fe0*/  F2I.U32.TRUNC.NTZ R68, R4 ;  /* 0x0000000400447305 */ /* 0x000ea2000020f000 */
[----:B------:R-:W3:Y:S07]  /*0ff0*/  LDCU UR4, c[0x0][0xb30] ;  /* 0x00016600ff0477ac */ /* 0x000eee0008000800 */
[----:B------:R-:W4:Y:S01]  /*1000*/  F2I.U32.TRUNC.NTZ R3, R2 ;  /* 0x0000000200037305 */ /* 0x000f22000020f000 */
[----:B--2---:R-:W-:-:S04]  /*1010*/  IMAD.MOV R68, RZ, RZ, -R68 ;  /* 0x000000ffff447224 */ /* 0x004fc800078e0a44 */
[----:B------:R-:W-:Y:S01]  /*1020*/  IMAD R68, R0, R68, R11 ;  /* 0x0000004400447224 */ /* 0x000fe200078e020b */
[----:B------:R-:W-:Y:S01]  /*1030*/  PRMT R0, RZ, 0x7610, R0 ;  /* 0x00007610ff007816 */ /* 0x000fe20000000000 */
[----:B---3--:R-:W-:Y:S01]  /*1040*/  UISETP.NE.AND UP3, UPT, UR4, 0x1, UPT ;  /* 0x000000010400788c */ /* 0x008fe2000bf65270 */
[----:B----4-:R-:W-:-:S05]  /*1050*/  IADD3 R3, PT, PT, -R3, RZ, RZ ;  /* 0x000000ff03037210 */ /* 0x010fca0007ffe1ff */
[----:B------:R-:W-:Y:S01]  /*1060*/  IMAD R66, R66, R3, R20 ;  /* 0x0000000342427224 */ /* 0x000fe200078e0214 */
[----:B-1----:R-:W-:Y:S06]  /*1070*/  BRA.U UP4, `(.L_x_17) ;  /* 0x0000000104247547 */ /* 0x002fec000b800000 */
[----:B------:R-:W-:Y:S01]  /*1080*/  ISETP.NE.AND P1, PT, R66, RZ, PT ;  /* 0x000000ff4200720c */ /* 0x000fe20003f25270 */
[----:B------:R-:W-:Y:S01]  /*1090*/  IMAD.MOV.U32 R0, RZ, RZ, 0x3 ;  /* 0x00000003ff007424 */ /* 0x000fe200078e00ff */
[C---:B------:R-:W-:Y:S02]  /*10a0*/  LOP3.LUT R3, R68.reuse, 0xfffffffe, RZ, 0xc0, !PT ;  /* 0xfffffffe44037812 */ /* 0x040fe400078ec0ff */
[----:B------:R-:W-:Y:S02]  /*10b0*/  ISETP.LT.U32.OR P1, PT, R68, 0x2, !P1 ;  /* 0x000000024400780c */ /* 0x000fe40004f21470 */
[----:B------:R-:W-:Y:S02]  /*10c0*/  SHF.L.U32 R0, R0, R3, RZ ;  /* 0x0000000300007219 */ /* 0x000fe400000006ff */
[----:B------:R-:W-:Y:S02]  /*10d0*/  SEL R5, RZ, 0x1, !P1 ;  /* 0x00000001ff057807 */ /* 0x000fe40004800000 */
[----:B------:R-:W-:-:S05]  /*10e0*/  SEL R2, RZ, 0x2, !P1 ;  /* 0x00000002ff027807 */ /* 0x000fca0004800000 */
[----:B------:R-:W-:-:S05]  /*10f0*/  IMAD.IADD R2, R5, 0x1, R2 ;  /* 0x0000000105027824 */ /* 0x000fca00078e0202 */
[----:B------:R-:W-:Y:S02]  /*1100*/  PRMT R8, R2, 0x7610, R8 ;  /* 0x0000761002087816 */ /* 0x000fe40000000008 */
.L_x_17:
[----:B------:R-:W-:Y:S05]  /*1110*/  @!P0 BRA `(.L_x_18) ;  /* 0x0000000000b88947 */ /* 0x000fea0003800000 */
[----:B------:R-:W1:Y:S01]  /*1120*/  LDC.64 R4, c[0x0][0xb18] ;  /* 0x0002c600ff047b82 */ /* 0x000e620000000a00 */
[----:B------:R-:W-:-:S07]  /*1130*/  ISETP.NE.AND P0, PT, R13, 0x1, PT ;  /* 0x000000010d00780c */ /* 0x000fce0003f05270 */
[----:B------:R-:W2:Y:S08]  /*1140*/  LDC R16, c[0x0][0xb0c] ;  /* 0x0002c300ff107b82 */ /* 0x000eb00000000800 */
[----:B------:R-:W3:Y:S08]  /*1150*/  LDC R15, c[0x0][0x370] ;  /* 0x0000dc00ff0f7b82 */ /* 0x000ef00000000800 */
[----:B------:R-:W4:Y:S01]  /*1160*/  LDC R18, c[0x0][0x374] ;  /* 0x0000dd00ff127b82 */ /* 0x000f220000000800 */
[----:B-1----:R-:W-:-:S07]  /*1170*/  ISETP.NE.AND P1, PT, R4, 0x1, PT ;  /* 0x000000010400780c */ /* 0x002fce0003f25270 */
[----:B------:R-:W3:Y:S01]  /*1180*/  LDC.64 R6, c[0x0][0xb10] ;  /* 0x0002c400ff067b82 */ /* 0x000ee20000000a00 */
[----:B--2---:R-:W-:-:S07]  /*1190*/  ISETP.NE.AND P2, PT, R16, 0x1, PT ;  /* 0x000000011000780c */ /* 0x004fce0003f45270 */
[----:B------:R-:W1:Y:S08]  /*11a0*/  LDC R14, c[0x0][0xb20] ;  /* 0x0002c800ff0e7b82 */ /* 0x000e700000000800 */
[----:B------:R-:W2:Y:S01]  /*11b0*/  LDC.64 R2, c[0x0][0xb28] ;  /* 0x0002ca00ff027b82 */ /* 0x000ea20000000a00 */
[----:B----4-:R-:W-:-:S04]  /*11c0*/  IMAD.HI.U32 R17, R18, R5, RZ ;  /* 0x0000000512117227 */ /* 0x010fc800078e00ff */
[----:B------:R-:W-:-:S04]  /*11d0*/  IMAD.HI.U32 R5, R20, R5, RZ ;  /* 0x0000000514057227 */ /* 0x000fc800078e00ff */
[----:B---3--:R-:W-:-:S04]  /*11e0*/  IMAD.HI.U32 R22, R15, R6, RZ ;  /* 0x000000060f167227 */ /* 0x008fc800078e00ff */
[C---:B------:R-:W-:Y:S01]  /*11f0*/  IMAD.HI.U32 R24, R11.reuse, R6, RZ ;  /* 0x000000060b187227 */ /* 0x040fe200078e00ff */
[-C--:B------:R-:W-:Y:S02]  /*1200*/  @P2 SHF.R.U32.HI R15, RZ, R7.reuse, R22 ;  /* 0x00000007ff0f2219 */ /* 0x080fe40000011616 */
[-C--:B-1----:R-:W-:Y:S02]  /*1210*/  @P1 SHF.R.U32.HI R18, RZ, R14.reuse, R17 ;  /* 0x0000000eff121219 */ /* 0x082fe40000011611 */
[----:B------:R-:W-:Y:S02]  /*1220*/  SHF.R.U32.HI R5, RZ, R14, R5 ;  /* 0x0000000eff057219 */ /* 0x000fe40000011605 */
[----:B------:R-:W-:Y:S02]  /*1230*/  SHF.R.U32.HI R24, RZ, R7, R24 ;  /* 0x00000007ff187219 */ /* 0x000fe40000011618 */
[----:B------:R-:W-:Y:S01]  /*1240*/  SEL R5, R20, R5, !P1 ;  /* 0x0000000514057207 */ /* 0x000fe20004800000 */
[----:B--2---:R-:W-:Y:S01]  /*1250*/  IMAD.HI.U32 R22, R18, R2, RZ ;  /* 0x0000000212167227 */ /* 0x004fe200078e00ff */
[----:B------:R-:W-:-:S02]  /*1260*/  SEL R21, R11, R24, !P2 ;  /* 0x000000180b157207 */ /* 0x000fc40005000000 */
[----:B------:R-:W-:Y:S01]  /*1270*/  IADD3 R7, PT, PT, -R5, RZ, RZ ;  /* 0x000000ff05077210 */ /* 0x000fe20007ffe1ff */
[----:B------:R-:W-:Y:S01]  /*1280*/  IMAD.HI.U32 R6, R15, R2, RZ ;  /* 0x000000020f067227 */ /* 0x000fe200078e00ff */
[----:B------:R-:W-:-:S03]  /*1290*/  @P0 SHF.R.U32.HI R18, RZ, R3, R22 ;  /* 0x00000003ff120219 */ /* 0x000fc60000011616 */
[----:B------:R-:W-:Y:S01]  /*12a0*/  IMAD R7, R4, R7, R20 ;  /* 0x0000000704077224 */ /* 0x000fe200078e0214 */
[----:B------:R-:W-:Y:S01]  /*12b0*/  @P0 SHF.R.U32.HI R15, RZ, R3, R6 ;  /* 0x00000003ff0f0219 */ /* 0x000fe20000011606 */
[----:B------:R-:W-:-:S04]  /*12c0*/  IMAD R18, R18, R13, RZ ;  /* 0x0000000d12127224 */ /* 0x000fc800078e02ff */
[----:B------:R-:W-:Y:S01]  /*12d0*/  IMAD R6, R15, R13, RZ ;  /* 0x0000000d0f067224 */ /* 0x000fe200078e02ff */
[----:B------:R-:W-:-:S04]  /*12e0*/  ISETP.GE.AND P1, PT, R5, R18, PT ;  /* 0x000000120500720c */ /* 0x000fc80003f26270 */
[----:B------:R-:W-:Y:S01]  /*12f0*/  ISETP.GE.OR P1, PT, R21, R6, P1 ;  /* 0x000000061500720c */ /* 0x000fe20000f26670 */
[----:B------:R-:W-:-:S05]  /*1300*/  IMAD.HI.U32 R6, R5, R2, RZ ;  /* 0x0000000205067227 */ /* 0x000fca00078e00ff */
[----:B------:R-:W-:-:S04]  /*1310*/  SHF.R.U32.HI R6, RZ, R3, R6 ;  /* 0x00000003ff067219 */ /* 0x000fc80000011606 */
[----:B------:R-:W-:-:S03]  /*1320*/  SEL R6, R5, R6, !P0 ;  /* 0x0000000605067207 */ /* 0x000fc60004000000 */
[----:B------:R-:W-:Y:S01]  /*1330*/  @!P1 IMAD.HI.U32 R14, R21, R2, RZ ;  /* 0x00000002150e9227 */ /* 0x000fe200078e00ff */
[----:B------:R-:W-:-:S04]  /*1340*/  IADD3 R2, PT, PT, -R6, RZ, RZ ;  /* 0x000000ff06027210 */ /* 0x000fc80007ffe1ff */
[----:B------:R-:W-:Y:S01]  /*1350*/  @!P1 SHF.R.U32.HI R14, RZ, R3, R14 ;  /* 0x00000003ff0e9219 */ /* 0x000fe2000001160e */
[----:B------:R-:W-:-:S03]  /*1360*/  IMAD R2, R13, R2, R5 ;  /* 0x000000020d027224 */ /* 0x000fc600078e0205 */
[----:B------:R-:W-:-:S05]  /*1370*/  @!P1 SEL R3, R21, R14, !P0 ;  /* 0x0000000e15039207 */ /* 0x000fca0004000000 */
[--C-:B------:R-:W-:Y:S02]  /*1380*/  @!P1 IMAD.IADD R6, R6, 0x1, -R3.reuse ;  /* 0x0000000106069824 */ /* 0x100fe400078e0a03 */
[----:B------:R-:W-:Y:S01]  /*1390*/  @!P1 IMAD R3, R2, R15, R3 ;  /* 0x0000000f02039224 */ /* 0x000fe200078e0203 */
[----:B------:R-:W-:Y:S01]  /*13a0*/  IADD3 R2, PT, PT, -R21, RZ, RZ ;  /* 0x000000ff15027210 */ /* 0x000fe20007ffe1ff */
[----:B------:R-:W-:Y:S02]  /*13b0*/  @!P1 IMAD R5, R6, R13, R21 ;  /* 0x0000000d06059224 */ /* 0x000fe400078e0215 */
[----:B------:R-:W-:Y:S02]  /*13c0*/  @!P1 IMAD.MOV.U32 R21, RZ, RZ, R3 ;  /* 0x000000ffff159224 */ /* 0x000fe400078e0003 */
[----:B------:R-:W-:Y:S02]  /*13d0*/  IMAD R2, R16, R2, R11 ;  /* 0x0000000210027224 */ /* 0x000fe400078e020b */
[----:B------:R-:W-:-:S02]  /*13e0*/  IMAD R20, R5, R4, R7 ;  /* 0x0000000405147224 */ /* 0x000fc400078e0207 */
[----:B------:R-:W-:Y:S02]  /*13f0*/  IMAD R21, R21, R16, R2 ;  /* 0x0000001015157224 */ /* 0x000fe400078e0202 */
.L_x_18:
[----:B------:R-:W-:Y:S05]  /*1400*/  BRA.U UP3, `(.L_x_19) ;  /* 0x0000000103407547 */ /* 0x000fea000b800000 */
[----:B------:R-:W1:Y:S08]  /*1410*/  LDC.64 R4, c[0x0][0xb10] ;  /* 0x0002c400ff047b82 */ /* 0x000e700000000a00 */
[----:B------:R-:W2:Y:S08]  /*1420*/  LDC.64 R2, c[0x0][0xb18] ;  /* 0x0002c600ff027b82 */ /* 0x000eb00000000a00 */
[----:B------:R-:W3:Y:S08]  /*1430*/  LDC R6, c[0x0][0xb20] ;  /* 0x0002c800ff067b82 */ /* 0x000ef00000000800 */
[----:B------:R-:W4:Y:S01]  /*1440*/  LDC R14, c[0x0][0xb0c] ;  /* 0x0002c300ff0e7b82 */ /* 0x000f220000000800 */
[----:B-1----:R-:W-:-:S05]  /*1450*/  IMAD.HI.U32 R4, R21, R4, RZ ;  /* 0x0000000415047227 */ /* 0x002fca00078e00ff */
[----:B------:R-:W-:Y:S01]  /*1460*/  SHF.R.U32.HI R4, RZ, R5, R4 ;  /* 0x00000005ff047219 */ /* 0x000fe20000011604 */
[----:B--2---:R-:W-:Y:S01]  /*1470*/  IMAD.HI.U32 R3, R20, R3, RZ ;  /* 0x0000000314037227 */ /* 0x004fe200078e00ff */
[----:B------:R-:W-:-:S04]  /*1480*/  ISETP.NE.AND P0, PT, R2, 0x1, PT ;  /* 0x000000010200780c */ /* 0x000fc80003f05270 */
[----:B---3--:R-:W-:-:S04]  /*1490*/  SHF.R.U32.HI R3, RZ, R6, R3 ;  /* 0x00000006ff037219 */ /* 0x008fc80000011603 */
[----:B------:R-:W-:Y:S02]  /*14a0*/  SEL R3, R20, R3, !P0 ;  /* 0x0000000314037207 */ /* 0x000fe40004000000 */
[----:B----4-:R-:W-:-:S04]  /*14b0*/  ISETP.NE.AND P1, PT, R14, 0x1, PT ;  /* 0x000000010e00780c */ /* 0x010fc80003f25270 */
[----:B------:R-:W-:-:S05]  /*14c0*/  SEL R6, R21, R4, !P1 ;  /* 0x0000000415067207 */ /* 0x000fca0004800000 */
[----:B------:R-:W-:Y:S02]  /*14d0*/  IMAD.IADD R4, R3, 0x1, -R6 ;  /* 0x0000000103047824 */ /* 0x000fe400078e0a06 */
[----:B------:R-:W-:Y:S02]  /*14e0*/  IMAD.IADD R3, R6, 0x1, -R3 ;  /* 0x0000000106037824 */ /* 0x000fe400078e0a03 */
[----:B------:R-:W-:Y:S02]  /*14f0*/  IMAD R21, R4, R14, R21 ;  /* 0x0000000e04157224 */ /* 0x000fe400078e0215 */
[----:B------:R-:W-:Y:S02]  /*1500*/  IMAD R20, R3, R2, R20 ;  /* 0x0000000203147224 */ /* 0x000fe400078e0214 */
.L_x_19:
[----:B------:R-:W-:Y:S05]  /*1510*/  BRA.U !UP1, `(.L_x_20) ;  /* 0x00000001090c7547 */ /* 0x000fea000b800000 */
[----:B------:R-:W-:Y:S01]  /*1520*/  UCGABAR_WAIT ;  /* 0x0000000000007dc7 */ /* 0x000fe20008000000 */
[----:B------:R-:W-:Y:S01]  /*1530*/  CCTL.IVALL ;  /* 0x00000000ff00798f */ /* 0x000fe20002000000 */
[----:B------:R-:W-:Y:S05]  /*1540*/  BRA `(.L_x_21) ;  /* 0x0000000000047947 */ /* 0x000fea0003800000 */
.L_x_20:
[----:B------:R-:W-:Y:S06]  /*1550*/  BAR.SYNC.DEFER_BLOCKING 0x0 ;  /* 0x0000000000007b1d */ /* 0x000fec0000010000 */
.L_x_21:
[----:B------:R-:W-:Y:S05]  /*1560*/  BRA.U UP2, `(.L_x_22) ;  /* 0x0000001502987547 */ /* 0x000fea000b800000 */
[----:B------:R-:W1:Y:S01]  /*1570*/  LDCU UR6, c[0x0][0x38c] ;  /* 0x00007180ff0677ac */ /* 0x000e620008000800 */
[----:B------:R-:W2:Y:S01]  /*1580*/  LDC R9, c[0x0][0x370] ;  /* 0x0000dc00ff097b82 */ /* 0x000ea20000000800 */
[C---:B------:R-:W-:Y:S01]  /*1590*/  IMAD.SHL.U32 R17, R11.reuse, 0x80, RZ ;  /* 0x000000800b117824 */ /* 0x040fe200078e00ff */
[----:B------:R-:W-:Y:S01]  /*15a0*/  PLOP3.LUT P1, PT, PT, PT, UP5, 0x80, 0x8 ;  /* 0x000000000008781c */ /* 0x000fe20003f2f058 */
[----:B------:R-:W-:Y:S01]  /*15b0*/  HFMA2 R15, -RZ, RZ, 0, 5.9604644775390625e-08 ;  /* 0x00000001ff0f7431 */ /* 0x000fe200000001ff */
[----:B------:R-:W-:Y:S01]  /*15c0*/  UISETP.NE.AND UP1, UPT, UR10, URZ, UPT ;  /* 0x000000ff0a00728c */ /* 0x000fe2000bf25270 */
[----:B------:R-:W-:Y:S01]  /*15d0*/  HFMA2 R12, -RZ, RZ, 0, 0 ;  /* 0x00000000ff0c7431 */ /* 0x000fe200000001ff */
[----:B------:R-:W-:Y:S01]  /*15e0*/  ISETP.NE.AND P4, PT, R10, RZ, P5 ;  /* 0x000000ff0a00720c */ /* 0x000fe20002f85270 */
[----:B------:R-:W-:Y:S01]  /*15f0*/  IMAD.SHL.U32 R16, R11, 0x40, RZ ;  /* 0x000000400b107824 */ /* 0x000fe200078e00ff */
[----:B------:R-:W3:Y:S01]  /*1600*/  LDC R0, c[0x0][0x374] ;  /* 0x0000dd00ff007b82 */ /* 0x000ee20000000800 */
[----:B------:R-:W-:Y:S01]  /*1610*/  PLOP3.LUT P1, PT, P1, PT, PT, 0x8, 0x80 ;  /* 0x000000000080781c */ /* 0x000fe20000f2e170 */
[----:B------:R-:W-:Y:S01]  /*1620*/  IMAD.MOV.U32 R14, RZ, RZ, RZ ;  /* 0x000000ffff0e7224 */ /* 0x000fe200078e00ff */
[----:B------:R-:W-:Y:S01]  /*1630*/  MOV R8, 0x1 ;  /* 0x0000000100087802 */ /* 0x000fe20000000f00 */
[----:B------:R-:W-:Y:S01]  /*1640*/  IMAD.MOV.U32 R10, RZ, RZ, RZ ;  /* 0x000000ffff0a7224 */ /* 0x000fe200078e00ff */
[----:B------:R-:W-:Y:S01]  /*1650*/  LOP3.LUT R17, R17, 0x80, RZ, 0xc0, !PT ;  /* 0x0000008011117812 */ /* 0x000fe200078ec0ff */
[----:B------:R-:W4:Y:S01]  /*1660*/  LDCU.64 UR38, c[0x0][0x348] ;  /* 0x00006900ff2677ac */ /* 0x000f220008000a00 */
[----:B-1----:R-:W-:-:S02]  /*1670*/  UIADD3 UR5, UPT, UPT, UR6, 0x7f, URZ ;  /* 0x0000007f06057890 */ /* 0x002fc4000fffe0ff */
[----:B------:R-:W-:Y:S02]  /*1680*/  UIADD3 UR61, UPT, UPT, UR6, 0xfe, URZ ;  /* 0x000000fe063d7890 */ /* 0x000fe4000fffe0ff */
[----:B------:R-:W-:Y:S02]  /*1690*/  USHF.R.S32.HI UR4, URZ, 0x1f, UR5 ;  /* 0x0000001fff047899 */ /* 0x000fe40008011405 */
[----:B------:R-:W-:Y:S02]  /*16a0*/  USEL UR37, UR37, 0x2, UP1 ;  /* 0x0000000225257887 */ /* 0x000fe40008800000 */
[----:B------:R-:W-:Y:S01]  /*16b0*/  ULEA.HI UR4, UR4, UR5, URZ, 0x7 ;  /* 0x0000000504047291 */ /* 0x000fe2000f8f38ff */
[----:B------:R-:W-:-:S03]  /*16c0*/  UMOV UR23, URZ ;  /* 0x000000ff00177c82 */ /* 0x000fc60008000000 */
[----:B------:R-:W-:Y:S02]  /*16d0*/  USHF.R.S32.HI UR53, URZ, 0x7, UR4 ;  /* 0x00000007ff357899 */ /* 0x000fe40008011404 */
[----:B------:R-:W-:Y:S02]  /*16e0*/  UIADD3 UR4, UPT, UPT, UR6, -0x1, URZ ;  /* 0xffffffff06047890 */ /* 0x000fe4000fffe0ff */
[----:B------:R-:W-:Y:S02]  /*16f0*/  UISETP.LT.U32.AND UP0, UPT, UR53, 0x2, UPT ;  /* 0x000000023500788c */ /* 0x000fe4000bf01070 */
[----:B------:R-:W-:Y:S02]  /*1700*/  UISETP.GE.U32.AND UP2, UPT, UR4, -0xff, UPT ;  /* 0xffffff010400788c */ /* 0x000fe4000bf46070 */
[----:B------:R-:W-:-:S04]  /*1710*/  USEL UR47, UR53, 0x2, UP0 ;  /* 0x00000002352f7887 */ /* 0x000fc80008000000 */
[----:B------:R-:W-:Y:S02]  /*1720*/  UIADD3 UR4, UPT, UPT, UR47, -0x1, URZ ;  /* 0xffffffff2f047890 */ /* 0x000fe4000fffe0ff */
[----:B------:R-:W-:-:S03]  /*1730*/  UIADD3 UR55, UPT, UPT, UR53, -UR47, URZ ;  /* 0x8000002f35377290 */ /* 0x000fc6000fffe0ff */
[----:B------:R-:W-:-:S04]  /*1740*/  @UP2 UIADD3 UR4, UPT, UPT, UR47, URZ, URZ ;  /* 0x000000ff2f042290 */ /* 0x000fc8000fffe0ff */
[----:B------:R-:W-:Y:S02]  /*1750*/  UIADD3 UR45, UPT, UPT, UR4, 0x1, URZ ;  /* 0x00000001042d7890 */ /* 0x000fe4000fffe0ff */
[----:B--2-4-:R-:W-:-:S12]  /*1760*/  UIADD3 UR54, UPT, UPT, -UR4, URZ, URZ ;  /* 0x000000ff04367290 */ /* 0x014fd8000fffe1ff */
.L_x_46:
[----:B------:R-:W-:Y:S01]  /*1770*/  UISETP.NE.AND UP0, UPT, UR46, URZ, UPT ;  /* 0x000000ff2e00728c */ /* 0x000fe2000bf05270 */
[----:B------:R-:W1:Y:S08]  /*1780*/  S2UR UR46, SR_CgaCtaId ;  /* 0x00000000002e79c3 */ /* 0x000e700000008800 */
[----:B------:R-:W-:Y:S05]  /*1790*/  BRA.U UP0, `(.L_x_23) ;  /* 0x0000000100347547 */ /* 0x000fea000b800000 */
[----:B------:R-:W2:Y:S01]  /*17a0*/  S2R R2, SR_CgaCtaId ;  /* 0x0000000000027919 */ /* 0x000ea20000008800 */
[----:B------:R-:W-:-:S04]  /*17b0*/  MOV R3, 0x400 ;  /* 0x0000040000037802 */ /* 0x000fc80000000f00 */
[----:B--2---:R-:W-:Y:S02]  /*17c0*/  LEA R3, R2, R3, 0x18 ;  /* 0x0000000302037211 */ /* 0x004fe400078ec0ff */
[----:B------:R-:W-:-:S03]  /*17d0*/  SHF.L.U32 R2, R8, 0x1f, RZ ;  /* 0x0000001f08027819 */ /* 0x000fc600000006ff */
[----:B------:R-:W-:-:S04]  /*17e0*/  IMAD R3, R10, 0x8, R3 ;  /* 0x000000080a037824 */ /* 0x000fc800078e0203 */
[----:B------:R-:W2:Y:S02]  /*17f0*/  SYNCS.PHASECHK.TRANS64.TRYWAIT P0, [R3+URZ+0xe0], R2 ;  /* 0x0000e002030075a7 */ /* 0x000ea400080011ff */
[----:B--2---:R-:W-:Y:S05]  /*1800*/  @!P0 BRA `(.L_x_24) ;  /* 0x000000ac000c8947 */ /* 0x004fea0003800000 */
.L_x_187:
[----:B------:R-:W-:Y:S01]  /*1810*/  VIADD R10, R10, 0x1 ;  /* 0x000000010a0a7836 */ /* 0x000fe20000000000 */
[----:B------:R2:W-:Y:S04]  /*1820*/  SYNCS.ARRIVE.TRANS64.A1T0 RZ, [R3+URZ+0xd0], RZ ;  /* 0x0000d0ff03ff79a7 */ /* 0x0005e800081000ff */
[----:B------:R-:W-:-:S04]  /*1830*/  ISETP.NE.AND P0, PT, R10, 0x2, PT ;  /* 0x000000020a00780c */ /* 0x000fc80003f05270 */
[----:B------:R-:W-:Y:S02]  /*1840*/  SEL R10, R10, RZ, P0 ;  /* 0x000000ff0a0a7207 */ /* 0x000fe40000000000 */
[----:B--2---:R-:W-:-:S04]  /*1850*/  SEL R3, RZ, 0x1, P0 ;  /* 0x00000001ff037807 */ /* 0x004fc80000000000 */
[----:B------:R-:W-:-:S07]  /*1860*/  LOP3.LUT R8, R8, R3, RZ, 0x3c, !PT ;  /* 0x0000000308087212 */ /* 0x000fce00078e3cff */
.L_x_23:
[----:B------:R-:W-:Y:S01]  /*1870*/  UMOV UR21, 0x400 ;  /* 0x0000040000157882 */ /* 0x000fe20000000000 */
[----:B------:R-:W-:Y:S01]  /*1880*/  LEA.HI R3, R21, R21, RZ, 0x1 ;  /* 0x0000001515037211 */ /* 0x000fe200078f08ff */
[----:B-1----:R-:W-:Y:S01]  /*1890*/  ULEA UR21, UR46, UR21, 0x18 ;  /* 0x000000152e157291 */ /* 0x002fe2000f8ec0ff */
[----:B------:R-:W-:Y:S01]  /*18a0*/  SHF.L.U32 R2, R15, 0x1f, RZ ;  /* 0x0000001f0f027819 */ /* 0x000fe200000006ff */
[----:B------:R-:W-:Y:S01]  /*18b0*/  UISETP.GE.U32.AND UP0, UPT, UR61, 0xff, UPT ;  /* 0x000000ff3d00788c */ /* 0x000fe2000bf06070 */
[----:B------:R-:W-:Y:S01]  /*18c0*/  R2UR UR5, R20 ;  /* 0x00000000140572ca */ /* 0x000fe200000e0000 */
[----:B------:R-:W-:Y:S01]  /*18d0*/  ULEA UR4, UR23, UR21, 0x3 ;  /* 0x0000001517047291 */ /* 0x000fe2000f8e18ff */
[----:B------:R-:W-:Y:S01]  /*18e0*/  IMAD.SHL.U32 R3, R3, 0x40, RZ ;  /* 0x0000004003037824 */ /* 0x000fe200078e00ff */
[----:B------:R-:W-:Y:S01]  /*18f0*/  R2UR UR59, R16 ;  /* 0x00000000103b72ca */ /* 0x000fe200000e0000 */
[----:B------:R-:W-:Y:S01]  /*1900*/  UMOV UR22, URZ ;  /* 0x000000ff00167c82 */ /* 0x000fe20008000000 */
[----:B------:R-:W-:-:S02]  /*1910*/  R2UR UR27, R17 ;  /* 0x00000000111b72ca */ /* 0x000fc400000e0000 */
[----:B------:R-:W-:-:S03]  /*1920*/  LOP3.LUT R3, R3, 0xffffff80, RZ, 0xc0, !PT ;  /* 0xffffff8003037812 */ /* 0x000fc600078ec0ff */
[----:B------:R1:W2:Y:S01]  /*1930*/  SYNCS.PHASECHK.TRANS64.TRYWAIT P2, [UR4+0x10], R2 ;  /* 0x00001002ff0075a7 */ /* 0x0002a20008041104 */
[----:B------:R-:W-:-:S07]  /*1940*/  R2UR UR4, R3 ;  /* 0x00000000030472ca */ /* 0x000fce00000e0000 */
[----:B------:R-:W-:-:S06]  /*1950*/  ULEA UR27, UR5, UR27, 0x8 ;  /* 0x0000001b051b7291 */ /* 0x000fcc000f8e40ff */
[----:B------:R-:W-:Y:S01]  /*1960*/  ULOP3.LUT UR59, UR4, 0x40, UR59, 0xf8, !UPT ;  /* 0x00000040043b7892 */ /* 0x000fe2000f8ef83b */
[----:B------:R-:W-:Y:S11]  /*1970*/  BRA.U !UP0, `(.L_x_25) ;  /* 0x0000000508587547 */ /* 0x000ff6000b800000 */
[----:B------:R-:W-:Y:S01]  /*1980*/  UMOV UR29, UR54 ;  /* 0x00000036001d7c82 */ /* 0x000fe20008000000 */
[----:B------:R-:W-:Y:S01]  /*1990*/  UMOV UR6, UR23 ;  /* 0x0000001700067c82 */ /* 0x000fe20008000000 */
[----:B------:R-:W-:-:S05]  /*19a0*/  UMOV UR42, 0x40 ;  /* 0x00000040002a7882 */ /* 0x000fca0000000000 */
.L_x_33:
[----:B------:R-:W-:Y:S01]  /*19b0*/  ULEA UR7, UR6, UR21, 0x3 ;  /* 0x0000001506077291 */ /* 0x000fe2000f8e18ff */
[----:B--2---:R-:W-:Y:S01]  /*19c0*/  @P5 MOV R3, 0x30000 ;  /* 0x0003000000035802 */ /* 0x004fe20000000f00 */
[----:B--2-4-:R-:W-:Y:S10]  /*19d0*/  @P2 BRA `(.L_x_26) ;  /* 0x00000000000c2947 */ /* 0x014ff40003800000 */
[----:B------:R-:W-:-:S04]  /*19e0*/  SHF.L.U32 R5, R15, 0x1f, RZ ;  /* 0x0000001f0f057819 */ /* 0x000fc800000006ff */
[----:B------:R-:W2:Y:S02]  /*19f0*/  SYNCS.PHASECHK.TRANS64.TRYWAIT P0, [UR7+0x10], R5 ;  /* 0x00001005ff0075a7 */ /* 0x000ea40008001107 */
[----:B--2---:R-:W-:Y:S05]  /*1a00*/  @!P0 BRA `(.L_x_27) ;  /* 0x000000a800a08947 */ /* 0x004fea0003800000 */
.L_x_26:
[----:B------:R2:W-:Y:S01]  /*1a10*/  @P5 SYNCS.ARRIVE.TRANS64 RZ, [UR7], R3 ;  /* 0x00000003ffff59a7 */ /* 0x0005e20008000007 */
[----:B------:R-:W-:Y:S02]  /*1a20*/  ULOP3.LUT UR4, UR37, 0x2, URZ, 0xfc, !UPT ;  /* 0x0000000225047892 */ /* 0x000fe4000f8efcff */
[----:B------:R-:W-:Y:S02]  /*1a30*/  UIADD3 UR29, UPT, UPT, UR29, 0x1, URZ ;  /* 0x000000011d1d7890 */ /* 0x000fe4000fffe0ff */
[----:B------:R-:W-:Y:S02]  /*1a40*/  UISETP.NE.AND UP0, UPT, UR4, 0x2, UPT ;  /* 0x000000020400788c */ /* 0x000fe4000bf05270 */
[----:B------:R-:W-:-:S07]  /*1a50*/  UISETP.NE.AND UP2, UPT, UR29, 0x1, UPT ;  /* 0x000000011d00788c */ /* 0x000fce000bf45270 */
[----:B------:R-:W-:Y:S05]  /*1a60*/  BRA.U UP0, `(.L_x_28) ;  /* 0x0000000100047547 */ /* 0x000fea000b800000 */
[----:B------:R-:W-:Y:S05]  /*1a70*/  BPT.TRAP 0x1 ;  /* 0x000000040000795c */ /* 0x000fea0000300000 */
.L_x_28:
[----:B------:R-:W-:Y:S04]  /*1a80*/  BSSY.RECONVERGENT B0, `(.L_x_29) ;  /* 0x0000003000007945 */ /* 0x000fe80003800200 */
[----:B------:R-:W-:Y:S05]  /*1a90*/  @!P4 BRA `(.L_x_30) ;  /* 0x000000000004c947 */ /* 0x000fea0003800000 */
[----:B------:R-:W-:Y:S05]  /*1aa0*/  BPT.TRAP 0x1 ;  /* 0x000000040000795c */ /* 0x000fea0000300000 */
.L_x_30:
[----:B------:R-:W-:Y:S05]  /*1ab0*/  BSYNC.RECONVERGENT B0 ;  /* 0x0000000000007941 */ /* 0x000fea0003800200 */
.L_x_29:
[----:B------:R-:W-:Y:S01]  /*1ac0*/  UIADD3 UR4, UPT, UPT, UR6, 0x1, URZ ;  /* 0x0000000106047890 */ /* 0x000fe2000fffe0ff */
[----:B------:R-:W-:Y:S01]  /*1ad0*/  BSSY.RECONVERGENT B0, `(.L_x_31) ;  /* 0x000003c000007945 */ /* 0x000fe20003800200 */
[----:B------:R-:W-:Y:S02]  /*1ae0*/  ELECT P0, URZ, PT ;  /* 0x0000000000ff782f */ /* 0x000fe40003800000 */
[----:B------:R-:W-:-:S04]  /*1af0*/  UISETP.NE.AND UP0, UPT, UR4, 0x2, UPT ;  /* 0x000000020400788c */ /* 0x000fc8000bf05270 */
[----:B------:R-:W-:Y:S02]  /*1b00*/  USEL UR5, URZ, 0x1, UP0 ;  /* 0x00000001ff057887 */ /* 0x000fe40008000000 */
[----:B------:R-:W-:-:S04]  /*1b10*/  USEL UR23, UR4, URZ, UP0 ;  /* 0x000000ff04177287 */ /* 0x000fc80008000000 */
[----:B------:R-:W-:Y:S01]  /*1b20*/  ULEA UR4, UR23, UR21, 0x3 ;  /* 0x0000001517047291 */ /* 0x000fe2000f8e18ff */
[----:B------:R-:W-:-:S04]  /*1b30*/  LOP3.LUT R15, R15, UR5, RZ, 0x3c, !PT ;  /* 0x000000050f0f7c12 */ /* 0x000fc8000f8e3cff */
[----:B-1----:R-:W-:-:S04]  /*1b40*/  SHF.L.U32 R2, R15, 0x1f, RZ ;  /* 0x0000001f0f027819 */ /* 0x002fc800000006ff */
[----:B------:R1:W4:Y:S01]  /*1b50*/  SYNCS.PHASECHK.TRANS64.TRYWAIT P2, [UR4+0x10], R2 ;  /* 0x00001002ff0075a7 */ /* 0x0003220008041104 */
[----:B------:R-:W-:Y:S05]  /*1b60*/  @!P0 BRA `(.L_x_32) ;  /* 0x0000000000c88947 */ /* 0x000fea0003800000 */
[----:B------:R-:W-:Y:S02]  /*1b70*/  ULEA UR32, UR6, UR21, 0xf ;  /* 0x0000001506207291 */ /* 0x000fe4000f8e78ff */
[----:B------:R-:W-:Y:S02]  /*1b80*/  UIADD3 UR4, UP1, UPT, UR38, 0x80, URZ ;  /* 0x0000008026047890 */ /* 0x000fe4000ff3e0ff */
[----:B------:R-:W-:Y:S02]  /*1b90*/  ULEA UR13, UR6, UR21, 0x10 ;  /* 0x00000015060d7291 */ /* 0x000fe4000f8e80ff */
[----:B------:R-:W-:Y:S02]  /*1ba0*/  UIADD3 UR14, UP0, UPT, UR38, 0x180, URZ ;  /* 0x00000180260e7890 */ /* 0x000fe4000ff1e0ff */
[----:B------:R-:W-:Y:S02]  /*1bb0*/  UIADD3 UR58, UPT, UPT, UR42, -0x40, URZ ;  /* 0xffffffc02a3a7890 */ /* 0x000fe4000fffe0ff */
[----:B------:R-:W-:-:S02]  /*1bc0*/  ULOP3.LUT UR57, UR7, 0xfefffff8, URZ, 0xc0, !UPT ;  /* 0xfefffff807397892 */ /* 0x000fc4000f8ec0ff */
[----:B------:R-:W-:Y:S02]  /*1bd0*/  UIADD3.X UR5, UPT, UPT, URZ, UR39, URZ, UP1, !UPT ;  /* 0x00000027ff057290 */ /* 0x000fe40008ffe4ff */
[----:B------:R-:W-:Y:S02]  /*1be0*/  UIADD3 UR56, UPT, UPT, UR32, 0x8400, URZ ;  /* 0x0000840020387890 */ /* 0x000fe4000fffe0ff */
[----:B------:R-:W-:Y:S02]  /*1bf0*/  UIADD3 UR50, UPT, UPT, UR42, -0x20, URZ ;  /* 0xffffffe02a327890 */ /* 0x000fe4000fffe0ff */
[----:B------:R-:W-:Y:S02]  /*1c00*/  UIADD3 UR48, UPT, UPT, UR32, 0xa400, URZ ;  /* 0x0000a40020307890 */ /* 0x000fe4000fffe0ff */
[----:B------:R-:W-:Y:S02]  /*1c10*/  UIADD3 UR40, UPT, UPT, UR32, 0xc400, URZ ;  /* 0x0000c40020287890 */ /* 0x000fe4000fffe0ff */
[----:B------:R-:W-:-:S02]  /*1c20*/  UIADD3 UR34, UPT, UPT, UR42, 0x20, URZ ;  /* 0x000000202a227890 */ /* 0x000fc4000fffe0ff */
[----:B------:R-:W-:Y:S02]  /*1c30*/  UIADD3 UR32, UPT, UPT, UR32, 0xe400, URZ ;  /* 0x0000e40020207890 */ /* 0x000fe4000fffe0ff */
[----:B------:R-:W-:Y:S02]  /*1c40*/  UIADD3.X UR15, UPT, UPT, URZ, UR39, URZ, UP0, !UPT ;  /* 0x00000027ff0f7290 */ /* 0x000fe400087fe4ff */
[----:B------:R-:W-:Y:S02]  /*1c50*/  UIADD3 UR24, UPT, UPT, UR13, 0x18400, URZ ;  /* 0x000184000d187890 */ /* 0x000fe4000fffe0ff */
[----:B------:R-:W-:Y:S01]  /*1c60*/  UIADD3 UR8, UPT, UPT, UR13, 0x1c400, URZ ;  /* 0x0001c4000d087890 */ /* 0x000fe2000fffe0ff */
[----:B------:R-:W-:Y:S01]  /*1c70*/  UMOV UR30, 0x0 ;  /* 0x00000000001e7882 */ /* 0x000fe20000000000 */
[----:B------:R-:W-:Y:S01]  /*1c80*/  UMOV UR31, 0x10000000 ;  /* 0x10000000001f7882 */ /* 0x000fe20000000000 */
[----:B------:R-:W-:Y:S01]  /*1c90*/  UMOV UR51, UR59 ;  /* 0x0000003b00337c82 */ /* 0x000fe20008000000 */
[----:B------:R-:W-:Y:S01]  /*1ca0*/  UMOV UR52, UR60 ;  /* 0x0000003c00347c82 */ /* 0x000fe20008000000 */
[----:B------:R-:W-:Y:S01]  /*1cb0*/  UMOV UR49, UR57 ;  /* 0x0000003900317c82 */ /* 0x000fe20008000000 */
[----:B------:R-:W-:Y:S01]  /*1cc0*/  UMOV UR43, UR59 ;  /* 0x0000003b002b7c82 */ /* 0x000fe20008000000 */
[----:B------:R-:W-:Y:S01]  /*1cd0*/  UMOV UR44, UR60 ;  /* 0x0000003c002c7c82 */ /* 0x000fe20008000000 */
[----:B------:R-:W-:Y:S01]  /*1ce0*/  UMOV UR41, UR57 ;  /* 0x0000003900297c82 */ /* 0x000fe20008000000 */
[----:B------:R-:W-:Y:S01]  /*1cf0*/  UTMALDG.3D.2CTA [UR56], [UR4], desc[UR30] ;  /* 0x00001e38040075b4 */ /* 0x000fe20008211000 */
[----:B------:R-:W-:Y:S01]  /*1d00*/  UMOV UR35, UR59 ;  /* 0x0000003b00237c82 */ /* 0x000fe20008000000 */
        /* <DEDUP_REMOVED lines=10> */
[----:B------:R-:W-:Y:S01]  /*1db0*/  UIADD3 UR16, UPT, UPT, UR13, 0x20400, URZ ;  /* 0x000204000d107890 */ /* 0x000fe2000fffe0ff */
[----:B------:R-:W-:Y:S01]  /*1dc0*/  UMOV UR18, UR42 ;  /* 0x0000002a00127c82 */ /* 0x000fe20008000000 */
[----:B------:R-:W-:Y:S01]  /*1dd0*/  UMOV UR19, UR27 ;  /* 0x0000001b00137c82 */ /* 0x000fe20008000000 */
[----:B------:R-:W-:Y:S01]  /*1de0*/  UTMALDG.3D.2CTA [UR40], [UR4], desc[UR30] ;  /* 0x00001e28040075b4 */ /* 0x000fe20008211000 */
[----:B------:R-:W-:Y:S01]  /*1df0*/  UMOV UR20, UR60 ;  /* 0x0000003c00147c82 */ /* 0x000fe20008000000 */
[----:B------:R-:W-:Y:S01]  /*1e00*/  UMOV UR17, UR57 ;  /* 0x0000003900117c82 */ /* 0x000fe20008000000 */
[----:B------:R-:W-:Y:S01]  /*1e10*/  UTMALDG.3D.2CTA [UR32], [UR4], desc[UR30] ;  /* 0x00001e20040075b4 */ /* 0x000fe20008211000 */
[----:B------:R-:W-:Y:S01]  /*1e20*/  UTMALDG.3D.2CTA [UR24], [UR14], desc[UR30] ;  /* 0x00001e180e0075b4 */ /* 0x000fe20008211000 */
[----:B------:R2:W-:Y:S01]  /*1e30*/  UTMALDG.3D.2CTA [UR8], [UR14], desc[UR30] ;  /* 0x00001e080e0075b4 */ /* 0x0005e20008211000 */
[----:B------:R1:W-:Y:S01]  /*1e40*/  UTMALDG.3D.2CTA [UR16], [UR14], desc[UR30] ;  /* 0x00001e100e0075b4 */ /* 0x0003e20008211000 */
[----:B--2---:R-:W-:Y:S01]  /*1e50*/  UIADD3 UR8, UPT, UPT, UR13, 0x24400, URZ ;  /* 0x000244000d087890 */ /* 0x004fe2000fffe0ff */
[----:B------:R-:W-:-:S08]  /*1e60*/  UMOV UR10, UR34 ;  /* 0x00000022000a7c82 */ /* 0x000fd00008000000 */
[----:B------:R1:W-:Y:S02]  /*1e70*/  UTMALDG.3D.2CTA [UR8], [UR14], desc[UR30] ;  /* 0x00001e080e0075b4 */ /* 0x0003e40008211000 */
[----:B-1----:R-:W-:Y:S01]  /*1e80*/  NOP ;  /* 0x0000000000007918 */ /* 0x002fe20000000000 */
.L_x_32:
[----:B------:R-:W-:Y:S05]  /*1e90*/  BSYNC.RECONVERGENT B0 ;  /* 0x0000000000007941 */ /* 0x000fea0003800200 */
.L_x_31:
[----:B------:R-:W-:Y:S01]  /*1ea0*/  UIADD3 UR42, UPT, UPT, UR42, 0x80, URZ ;  /* 0x000000802a2a7890 */ /* 0x000fe2000fffe0ff */
[----:B------:R-:W-:Y:S01]  /*1eb0*/  UMOV UR6, UR23 ;  /* 0x0000001700067c82 */ /* 0x000fe20008000000 */
[----:B------:R-:W-:Y:S01]  /*1ec0*/  UMOV UR22, UR45 ;  /* 0x0000002d00167c82 */ /* 0x000fe20008000000 */
[----:B------:R-:W-:Y:S09]  /*1ed0*/  BRA.U UP2, `(.L_x_33) ;  /* 0xfffffff902b47547 */ /* 0x000ff2000b83ffff */
.L_x_25:
[----:B------:R-:W-:Y:S01]  /*1ee0*/  ULEA UR4, UR23, UR21, 0x3 ;  /* 0x0000001517047291 */ /* 0x000fe2000f8e18ff */
[----:B-1----:R-:W-:Y:S01]  /*1ef0*/  SHF.L.U32 R2, R15, 0x1f, RZ ;  /* 0x0000001f0f027819 */ /* 0x002fe200000006ff */
[----:B------:R-:W-:Y:S01]  /*1f00*/  @!P1 SYNCS.ARRIVE.TRANS64.A1T0 RZ, [UR21+0x68], RZ ;  /* 0x000068ffffff99a7 */ /* 0x000fe20008100015 */
[----:B------:R-:W-:-:S06]  /*1f10*/  UISETP.GT.AND UP0, UPT, UR53, UR47, UPT ;  /* 0x0000002f3500728c */ /* 0x000fcc000bf04270 */
[----:B------:R1:W1:Y:S03]  /*1f20*/  SYNCS.PHASECHK.TRANS64.TRYWAIT P1, [UR4+0x10], R2 ;  /* 0x00001002ff0075a7 */ /* 0x0002660008021104 */
[----:B------:R-:W-:Y:S05]  /*1f30*/  BRA.U !UP0, `(.L_x_34) ;  /* 0x0000000508507547 */ /* 0x000fea000b800000 */
[----:B------:R-:W-:Y:S01]  /*1f40*/  UIADD3 UR29, UPT, UPT, UR55, UR22, URZ ;  /* 0x00000016371d7290 */ /* 0x000fe2000fffe0ff */
[----:B------:R-:W-:-:S11]  /*1f50*/  UMOV UR6, UR23 ;  /* 0x0000001700067c82 */ /* 0x000fd60008000000 */
.L_x_42:
[----:B------:R-:W-:Y:S01]  /*1f60*/  ULEA UR7, UR6, UR21, 0x3 ;  /* 0x0000001506077291 */ /* 0x000fe2000f8e18ff */
[----:B--2---:R-:W-:Y:S01]  /*1f70*/  @P5 MOV R3, 0x30000 ;  /* 0x0003000000035802 */ /* 0x004fe20000000f00 */
[----:B-1----:R-:W-:Y:S10]  /*1f80*/  @P1 BRA `(.L_x_35) ;  /* 0x00000000000c1947 */ /* 0x002ff40003800000 */
[----:B------:R-:W-:-:S04]  /*1f90*/  SHF.L.U32 R5, R15, 0x1f, RZ ;  /* 0x0000001f0f057819 */ /* 0x000fc800000006ff */
[----:B------:R-:W1:Y:S02]  /*1fa0*/  SYNCS.PHASECHK.TRANS64.TRYWAIT P0, [UR7+0x10], R5 ;  /* 0x00001005ff0075a7 */ /* 0x000e640008001107 */
[----:B-1----:R-:W-:Y:S05]  /*1fb0*/  @!P0 BRA `(.L_x_36) ;  /* 0x000000a4004c8947 */ /* 0x002fea0003800000 */
.L_x_35:
[----:B------:R2:W-:Y:S01]  /*1fc0*/  @P5 SYNCS.ARRIVE.TRANS64 RZ, [UR7], R3 ;  /* 0x00000003ffff59a7 */ /* 0x0005e20008000007 */
[----:B------:R-:W-:-:S04]  /*1fd0*/  ULOP3.LUT UR4, UR37, 0x2, URZ, 0xfc, !UPT ;  /* 0x0000000225047892 */ /* 0x000fc8000f8efcff */
[----:B------:R-:W-:-:S09]  /*1fe0*/  UISETP.NE.AND UP0, UPT, UR4, 0x2, UPT ;  /* 0x000000020400788c */ /* 0x000fd2000bf05270 */
[----:B------:R-:W-:Y:S05]  /*1ff0*/  BRA.U UP0, `(.L_x_37) ;  /* 0x0000000100047547 */ /* 0x000fea000b800000 */
[----:B------:R-:W-:Y:S05]  /*2000*/  BPT.TRAP 0x1 ;  /* 0x000000040000795c */ /* 0x000fea0000300000 */
.L_x_37:
[----:B------:R-:W-:Y:S04]  /*2010*/  BSSY.RECONVERGENT B0, `(.L_x_38) ;  /* 0x0000003000007945 */ /* 0x000fe80003800200 */
[----:B------:R-:W-:Y:S05]  /*2020*/  @!P4 BRA `(.L_x_39) ;  /* 0x000000000004c947 */ /* 0x000fea0003800000 */
[----:B------:R-:W-:Y:S05]  /*2030*/  BPT.TRAP 0x1 ;  /* 0x000000040000795c */ /* 0x000fea0000300000 */
.L_x_39:
[----:B------:R-:W-:Y:S05]  /*2040*/  BSYNC.RECONVERGENT B0 ;  /* 0x0000000000007941 */ /* 0x000fea0003800200 */
.L_x_38:
        /* <DEDUP_REMOVED lines=9> */
[----:B------:R1:W1:Y:S01]  /*20e0*/  SYNCS.PHASECHK.TRANS64.TRYWAIT P1, [UR4+0x10], R2 ;  /* 0x00001002ff0075a7 */ /* 0x0002620008021104 */
[----:B------:R-:W-:Y:S05]  /*20f0*/  @!P0 BRA `(.L_x_41) ;  /* 0x0000000000cc8947 */ /* 0x000fea0003800000 */
[----:B------:R-:W-:Y:S02]  /*2100*/  ULEA UR32, UR6, UR21, 0xf ;  /* 0x0000001506207291 */ /* 0x000fe4000f8e78ff */
[----:B------:R-:W-:Y:S02]  /*2110*/  UIADD3 UR4, UP1, UPT, UR38, 0x80, URZ ;  /* 0x0000008026047890 */ /* 0x000fe4000ff3e0ff */
[----:B------:R-:W-:Y:S02]  /*2120*/  USHF.L.U32 UR58, UR22, 0x7, URZ ;  /* 0x00000007163a7899 */ /* 0x000fe400080006ff */
[----:B------:R-:W-:Y:S02]  /*2130*/  ULEA UR13, UR6, UR21, 0x10 ;  /* 0x00000015060d7291 */ /* 0x000fe4000f8e80ff */
[----:B------:R-:W-:Y:S02]  /*2140*/  UIADD3 UR14, UP0, UPT, UR38, 0x180, URZ ;  /* 0x00000180260e7890 */ /* 0x000fe4000ff1e0ff */
[----:B------:R-:W-:-:S02]  /*2150*/  ULOP3.LUT UR57, UR7, 0xfefffff8, URZ, 0xc0, !UPT ;  /* 0xfefffff807397892 */ /* 0x000fc4000f8ec0ff */
[----:B------:R-:W-:Y:S02]  /*2160*/  UIADD3.X UR5, UPT, UPT, URZ, UR39, URZ, UP1, !UPT ;  /* 0x00000027ff057290 */ /* 0x000fe40008ffe4ff */
[----:B------:R-:W-:Y:S02]  /*2170*/  UIADD3 UR56, UPT, UPT, UR32, 0x8400, URZ ;  /* 0x0000840020387890 */ /* 0x000fe4000fffe0ff */
[----:B------:R-:W-:Y:S02]  /*2180*/  UIADD3 UR50, UPT, UPT, UR58, 0x20, URZ ;  /* 0x000000203a327890 */ /* 0x000fe4000fffe0ff */
[----:B------:R-:W-:Y:S02]  /*2190*/  UIADD3 UR48, UPT, UPT, UR32, 0xa400, URZ ;  /* 0x0000a40020307890 */ /* 0x000fe4000fffe0ff */
[----:B------:R-:W-:Y:S02]  /*21a0*/  UIADD3 UR42, UPT, UPT, UR58, 0x40, URZ ;  /* 0x000000403a2a7890 */ /* 0x000fe4000fffe0ff */
[----:B------:R-:W-:-:S02]  /*21b0*/  UIADD3 UR40, UPT, UPT, UR32, 0xc400, URZ ;  /* 0x0000c40020287890 */ /* 0x000fc4000fffe0ff */
[----:B------:R-:W-:Y:S02]  /*21c0*/  UIADD3 UR34, UPT, UPT, UR58, 0x60, URZ ;  /* 0x000000603a227890 */ /* 0x000fe4000fffe0ff */
        /* <DEDUP_REMOVED lines=37> */
[----:B--2---:R-:W-:Y:S01]  /*2420*/  NOP ;  /* 0x0000000000007918 */ /* 0x004fe20000000000 */
.L_x_41:
[----:B-1----:R-:W-:Y:S05]  /*2430*/  BSYNC.RECONVERGENT B0 ;  /* 0x0000000000007941 */ /* 0x002fea0003800200 */
.L_x_40:
[----:B------:R-:W-:Y:S01]  /*2440*/  UIADD3 UR22, UPT, UPT, UR22, 0x1, URZ ;  /* 0x0000000116167890 */ /* 0x000fe2000fffe0ff */
[----:B------:R-:W-:-:S03]  /*2450*/  UMOV UR6, UR23 ;  /* 0x0000001700067c82 */ /* 0x000fc60008000000 */
[----:B------:R-:W-:-:S09]  /*2460*/  UISETP.NE.AND UP0, UPT, UR22, UR29, UPT ;  /* 0x0000001d1600728c */ /* 0x000fd2000bf05270 */
[----:B------:R-:W-:Y:S05]  /*2470*/  BRA.U UP0, `(.L_x_42) ;  /* 0xfffffff900b87547 */ /* 0x000fea000b83ffff */
.L_x_34:
[----:B-1----:R-:W-:Y:S01]  /*2480*/  LEA R2, R14, UR21, 0x3 ;  /* 0x000000150e027c11 */ /* 0x002fe2000f8e18ff */
[----:B------:R-:W-:Y:S01]  /*2490*/  NOP ;  /* 0x0000000000007918 */ /* 0x000fe20000000000 */
[----:B--2---:R-:W-:Y:S02]  /*24a0*/  SHF.L.U32 R3, R12, 0x1f, RZ ;  /* 0x0000001f0c037819 */ /* 0x004fe400000006ff */
[----:B------:R-:W-:Y:S02]  /*24b0*/  LEA R4, R14, UR21, 0x4 ;  /* 0x000000150e047c11 */ /* 0x000fe4000f8e20ff */
[----:B------:R-:W1:Y:S02]  /*24c0*/  SYNCS.PHASECHK.TRANS64.TRYWAIT P0, [R2+URZ+0x70], R3 ;  /* 0x00007003020075a7 */ /* 0x000e6400080011ff */
[----:B-1----:R-:W-:Y:S05]  /*24d0*/  @!P0 BRA `(.L_x_43) ;  /* 0x000000a0001c8947 */ /* 0x002fea0003800000 */
.L_x_190:
[----:B------:R-:W4:Y:S01]  /*24e0*/  LDS.128 R4, [R4+0x100] ;  /* 0x0001000004047984 */ /* 0x000f220000000c00 */
[----:B------:R-:W-:Y:S01]  /*24f0*/  ISETP.GE.AND P0, PT, R26, 0x1, PT ;  /* 0x000000011a00780c */ /* 0x000fe20003f06270 */
[----:B-1----:R-:W-:Y:S01]  /*2500*/  VIADD R2, R2, 0x80 ;  /* 0x0000008002027836 */ /* 0x002fe20000000000 */
[----:B------:R-:W-:Y:S01]  /*2510*/  @!PT LDS RZ, [RZ] ;  /* 0x00000000fffff984 */ /* 0x000fe20000000800 */
[----:B------:R-:W-:Y:S01]  /*2520*/  @!PT LDS RZ, [RZ] ;  /* 0x00000000fffff984 */ /* 0x000fe20000000800 */
[----:B------:R-:W-:Y:S01]  /*2530*/  @!PT LDS RZ, [RZ] ;  /* 0x00000000fffff984 */ /* 0x000fe20000000800 */
[----:B------:R-:W-:Y:S01]  /*2540*/  @!PT LDS RZ, [RZ] ;  /* 0x00000000fffff984 */ /* 0x000fe20000000800 */
[----:B------:R1:W-:Y:S06]  /*2550*/  MEMBAR.ALL.CTA ;  /* 0x0000000000007992 */ /* 0x0003ec0000008000 */
[----:B-1----:R-:W1:Y:S01]  /*2560*/  FENCE.VIEW.ASYNC.S ;  /* 0x00000000000073c6 */ /* 0x002e620000000000 */
[----:B------:R-:W-:-:S04]  /*2570*/  PRMT R2, RZ, 0x654, R2 ;  /* 0x00000654ff027816 */ /* 0x000fc80000000002 */
[----:B-1----:R1:W-:Y:S01]  /*2580*/  SYNCS.ARRIVE.TRANS64.RED.A1T0 RZ, [R2+URZ], RZ ;  /* 0x000000ff02ff79a7 */ /* 0x0023e200081004ff */
[----:B----4-:R-:W-:-:S13]  /*2590*/  LOP3.LUT P2, RZ, R6, 0x1, RZ, 0xc0, !PT ;  /* 0x0000000106ff7812 */ /* 0x010fda000784c0ff */
[----:B------:R-:W-:Y:S01]  /*25a0*/  @P2 SHF.R.U32.HI R3, RZ, 0x10, R5 ;  /* 0x00000010ff032819 */ /* 0x000fe20000011605 */
[----:B------:R-:W-:Y:S01]  /*25b0*/  VOTEU.ANY UP0, P2 ;  /* 0x0000000000ff7886 */ /* 0x000fe20001000100 */
[----:B------:R-:W-:Y:S02]  /*25c0*/  @P2 MOV R13, R4 ;  /* 0x00000004000d2202 */ /* 0x000fe40000000f00 */
[----:B------:R-:W-:Y:S02]  /*25d0*/  @P2 R2UR.BROADCAST UR4, R3 ;  /* 0x00000000030422ca */ /* 0x000fe400008e0000 */
[----:B------:R-:W-:-:S11]  /*25e0*/  @P2 LOP3.LUT R11, R5, 0xffff, RZ, 0xc0, !PT ;  /* 0x0000ffff050b2812 */ /* 0x000fd600078ec0ff */
[----:B------:R-:W-:Y:S01]  /*25f0*/  @UP0 UMOV UR60, UR4 ;  /* 0x00000004003c0c82 */ /* 0x000fe20008000000 */
[----:B-1----:R-:W-:Y:S05]  /*2600*/  @!P0 BRA `(.L_x_44) ;  /* 0x0000000000b88947 */ /* 0x002fea0003800000 */
[----:B------:R-:W3:Y:S01]  /*2610*/  LDC.64 R4, c[0x0][0xb18] ;  /* 0x0002c600ff047b82 */ /* 0x000ee20000000a00 */
[----:B------:R-:W-:-:S07]  /*2620*/  ISETP.NE.AND P3, PT, R26, 0x1, PT ;  /* 0x000000011a00780c */ /* 0x000fce0003f65270 */
[----:B------:R-:W1:Y:S08]  /*2630*/  LDC.64 R6, c[0x0][0xb10] ;  /* 0x0002c400ff067b82 */ /* 0x000e700000000a00 */
[----:B------:R-:W2:Y:S08]  /*2640*/  LDC R18, c[0x0][0xb20] ;  /* 0x0002c800ff127b82 */ /* 0x000eb00000000800 */
[----:B------:R-:W4:Y:S01]  /*2650*/  LDC R20, c[0x0][0xb0c] ;  /* 0x0002c300ff147b82 */ /* 0x000f220000000800 */
[----:B---3--:R-:W-:Y:S01]  /*2660*/  IMAD.HI.U32 R19, R0, R5, RZ ;  /* 0x0000000500137227 */ /* 0x008fe200078e00ff */
[----:B------:R-:W-:-:S03]  /*2670*/  ISETP.NE.AND P0, PT, R4, 0x1, PT ;  /* 0x000000010400780c */ /* 0x000fc60003f05270 */
[----:B------:R-:W-:-:S03]  /*2680*/  IMAD.HI.U32 R5, R11, R5, RZ ;  /* 0x000000050b057227 */ /* 0x000fc600078e00ff */
[----:B------:R-:W3:Y:S01]  /*2690*/  LDC.64 R2, c[0x0][0xb28] ;  /* 0x0002ca00ff027b82 */ /* 0x000ee20000000a00 */
[----:B-1----:R-:W-:-:S04]  /*26a0*/  IMAD.HI.U32 R22, R9, R6, RZ ;  /* 0x0000000609167227 */ /* 0x002fc800078e00ff */
[----:B------:R-:W-:Y:S01]  /*26b0*/  IMAD.HI.U32 R24, R13, R6, RZ ;  /* 0x000000060d187227 */ /* 0x000fe200078e00ff */
[----:B------:R-:W-:Y:S02]  /*26c0*/  SHF.R.U32.HI R22, RZ, R7, R22 ;  /* 0x00000007ff167219 */ /* 0x000fe40000011616 */
[-C--:B--2---:R-:W-:Y:S02]  /*26d0*/  SHF.R.U32.HI R19, RZ, R18.reuse, R19 ;  /* 0x00000012ff137219 */ /* 0x084fe40000011613 */
[----:B------:R-:W-:Y:S02]  /*26e0*/  SHF.R.U32.HI R18, RZ, R18, R5 ;  /* 0x00000012ff127219 */ /* 0x000fe40000011605 */
[----:B------:R-:W-:Y:S02]  /*26f0*/  SEL R19, R0, R19, !P0 ;  /* 0x0000001300137207 */ /* 0x000fe40004000000 */
[----:B------:R-:W-:Y:S02]  /*2700*/  SHF.R.U32.HI R24, RZ, R7, R24 ;  /* 0x00000007ff187219 */ /* 0x000fe40000011618 */
[----:B----4-:R-:W-:-:S02]  /*2710*/  ISETP.NE.AND P1, PT, R20, 0x1, PT ;  /* 0x000000011400780c */ /* 0x010fc40003f25270 */
[----:B------:R-:W-:Y:S02]  /*2720*/  SEL R5, R11, R18, !P0 ;  /* 0x000000120b057207 */ /* 0x000fe40004000000 */
[----:B------:R-:W-:Y:S02]  /*2730*/  SEL R21, R9, R22, !P1 ;  /* 0x0000001609157207 */ /* 0x000fe40004800000 */
[----:B------:R-:W-:Y:S01]  /*2740*/  SEL R7, R13, R24, !P1 ;  /* 0x000000180d077207 */ /* 0x000fe20004800000 */
[----:B---3--:R-:W-:-:S04]  /*2750*/  IMAD.HI.U32 R22, R19, R2, RZ ;  /* 0x0000000213167227 */ /* 0x008fc800078e00ff */
[----:B------:R-:W-:Y:S01]  /*2760*/  IMAD.HI.U32 R6, R21, R2, RZ ;  /* 0x0000000215067227 */ /* 0x000fe200078e00ff */
[----:B------:R-:W-:-:S04]  /*2770*/  @P3 SHF.R.U32.HI R19, RZ, R3, R22 ;  /* 0x00000003ff133219 */ /* 0x000fc80000011616 */
        /* <DEDUP_REMOVED lines=8> */
[----:B------:R-:W-:-:S04]  /*2800*/  @!P0 IMAD.HI.U32 R18, R7, R2, RZ ;  /* 0x0000000207128227 */ /* 0x000fc800078e00ff */
[----:B------:R-:W-:Y:S01]  /*2810*/  IMAD.MOV R2, RZ, RZ, -R6 ;  /* 0x000000ffff027224 */ /* 0x000fe200078e0a06 */
[----:B------:R-:W-:-:S03]  /*2820*/  @!P0 SHF.R.U32.HI R18, RZ, R3, R18 ;  /* 0x00000003ff128219 */ /* 0x000fc60000011612 */
[----:B------:R-:W-:Y:S01]  /*2830*/  IMAD R2, R26, R2, R5 ;  /* 0x000000021a027224 */ /* 0x000fe200078e0205 */
[----:B------:R-:W-:Y:S02]  /*2840*/  @!P0 SEL R3, R7, R18, !P3 ;  /* 0x0000001207038207 */ /* 0x000fe40005800000 */
[----:B------:R-:W-:-:S03]  /*2850*/  IADD3 R18, PT, PT, -R5, RZ, RZ ;  /* 0x000000ff05127210 */ /* 0x000fc60007ffe1ff */
[--C-:B------:R-:W-:Y:S02]  /*2860*/  @!P0 IMAD.IADD R6, R6, 0x1, -R3.reuse ;  /* 0x0000000106068824 */ /* 0x100fe400078e0a03 */
[----:B------:R-:W-:Y:S01]  /*2870*/  @!P0 IMAD R3, R2, R21, R3 ;  /* 0x0000001502038224 */ /* 0x000fe200078e0203 */
[----:B------:R-:W-:Y:S01]  /*2880*/  IADD3 R2, PT, PT, -R7, RZ, RZ ;  /* 0x000000ff07027210 */ /* 0x000fe20007ffe1ff */
[----:B------:R-:W-:Y:S02]  /*2890*/  @!P0 IMAD R5, R26, R6, R7 ;  /* 0x000000061a058224 */ /* 0x000fe400078e0207 */
[----:B------:R-:W-:Y:S02]  /*28a0*/  IMAD R11, R4, R18, R11 ;  /* 0x00000012040b7224 */ /* 0x000fe400078e020b */
[----:B------:R-:W-:Y:S02]  /*28b0*/  @!P0 IMAD.MOV.U32 R7, RZ, RZ, R3 ;  /* 0x000000ffff078224 */ /* 0x000fe400078e0003 */
[----:B------:R-:W-:-:S02]  /*28c0*/  IMAD R2, R20, R2, R13 ;  /* 0x0000000214027224 */ /* 0x000fc400078e020d */
[----:B------:R-:W-:Y:S02]  /*28d0*/  IMAD R11, R5, R4, R11 ;  /* 0x00000004050b7224 */ /* 0x000fe400078e020b */
[----:B------:R-:W-:Y:S02]  /*28e0*/  IMAD R13, R7, R20, R2 ;  /* 0x00000014070d7224 */ /* 0x000fe400078e0202 */
.L_x_44:
[----:B------:R-:W1:Y:S02]  /*28f0*/  LDCU UR4, c[0x0][0xb30] ;  /* 0x00016600ff0477ac */ /* 0x000e640008000800 */
[----:B-1----:R-:W-:-:S09]  /*2900*/  UISETP.NE.AND UP0, UPT, UR4, 0x1, UPT ;  /* 0x000000010400788c */ /* 0x002fd2000bf05270 */
[----:B------:R-:W-:Y:S05]  /*2910*/  BRA.U UP0, `(.L_x_45) ;  /* 0x0000000100407547 */ /* 0x000fea000b800000 */
[----:B------:R-:W1:Y:S08]  /*2920*/  LDC.64 R4, c[0x0][0xb10] ;  /* 0x0002c400ff047b82 */ /* 0x000e700000000a00 */
[----:B------:R-:W2:Y:S08]  /*2930*/  LDC.64 R2, c[0x0][0xb18] ;  /* 0x0002c600ff027b82 */ /* 0x000eb00000000a00 */
[----:B------:R-:W4:Y:S08]  /*2940*/  LDC R6, c[0x0][0xb20] ;  /* 0x0002c800ff067b82 */ /* 0x000f300000000800 */
[----:B------:R-:W3:Y:S01]  /*2950*/  LDC R18, c[0x0][0xb0c] ;  /* 0x0002c300ff127b82 */ /* 0x000ee20000000800 */
[----:B-1----:R-:W-:-:S05]  /*2960*/  IMAD.HI.U32 R4, R13, R4, RZ ;  /* 0x000000040d047227 */ /* 0x002fca00078e00ff */
[----:B------:R-:W-:Y:S01]  /*2970*/  SHF.R.U32.HI R4, RZ, R5, R4 ;  /* 0x00000005ff047219 */ /* 0x000fe20000011604 */
[----:B--2---:R-:W-:Y:S01]  /*2980*/  IMAD.HI.U32 R3, R11, R3, RZ ;  /* 0x000000030b037227 */ /* 0x004fe200078e00ff */
[----:B------:R-:W-:-:S04]  /*2990*/  ISETP.NE.AND P0, PT, R2, 0x1, PT ;  /* 0x000000010200780c */ /* 0x000fc80003f05270 */
[----:B----4-:R-:W-:-:S04]  /*29a0*/  SHF.R.U32.HI R6, RZ, R6, R3 ;  /* 0x00000006ff067219 */ /* 0x010fc80000011603 */
[----:B------:R-:W-:Y:S02]  /*29b0*/  SEL R3, R11, R6, !P0 ;  /* 0x000000060b037207 */ /* 0x000fe40004000000 */
[----:B---3--:R-:W-:-:S04]  /*29c0*/  ISETP.NE.AND P1, PT, R18, 0x1, PT ;  /* 0x000000011200780c */ /* 0x008fc80003f25270 */
[----:B------:R-:W-:-:S05]  /*29d0*/  SEL R4, R13, R4, !P1 ;  /* 0x000000040d047207 */ /* 0x000fca0004800000 */
[----:B------:R-:W-:Y:S02]  /*29e0*/  IMAD.IADD R5, R3, 0x1, -R4 ;  /* 0x0000000103057824 */ /* 0x000fe400078e0a04 */
[----:B------:R-:W-:Y:S02]  /*29f0*/  IMAD.IADD R3, R4, 0x1, -R3 ;  /* 0x0000000104037824 */ /* 0x000fe400078e0a03 */
[----:B------:R-:W-:Y:S02]  /*2a00*/  IMAD R13, R5, R18, R13 ;  /* 0x00000012050d7224 */ /* 0x000fe400078e020d */
[----:B------:R-:W-:-:S07]  /*2a10*/  IMAD R11, R3, R2, R11 ;  /* 0x00000002030b7224 */ /* 0x000fce00078e020b */
.L_x_45:
[----:B------:R-:W-:Y:S01]  /*2a20*/  VIADD R14, R14, 0x1 ;  /* 0x000000010e0e7836 */ /* 0x000fe20000000000 */
[----:B------:R-:W-:Y:S01]  /*2a30*/  PLOP3.LUT P1, PT, PT, PT, PT, 0x80, 0x8 ;  /* 0x000000000008781c */ /* 0x000fe20003f2f070 */
[----:B------:R-:W-:Y:S02]  /*2a40*/  IMAD.IADD R21, R13, 0x1, R68 ;  /* 0x000000010d157824 */ /* 0x000fe400078e0244 */
[----:B------:R-:W-:Y:S01]  /*2a50*/  IMAD.IADD R20, R11, 0x1, R66 ;  /* 0x000000010b147824 */ /* 0x000fe200078e0242 */
[----:B------:R-:W-:-:S04]  /*2a60*/  ISETP.NE.AND P0, PT, R14, 0x2, PT ;  /* 0x000000020e00780c */ /* 0x000fc80003f05270 */
[----:B------:R-:W-:Y:S02]  /*2a70*/  SEL R3, RZ, 0x1, P0 ;  /* 0x00000001ff037807 */ /* 0x000fe40000000000 */
[----:B------:R-:W-:Y:S02]  /*2a80*/  SEL R14, R14, RZ, P0 ;  /* 0x000000ff0e0e7207 */ /* 0x000fe40000000000 */
[----:B------:R-:W-:Y:S01]  /*2a90*/  LOP3.LUT R12, R12, R3, RZ, 0x3c, !PT ;  /* 0x000000030c0c7212 */ /* 0x000fe200078e3cff */
[----:B------:R-:W-:Y:S06]  /*2aa0*/  @P2 BRA `(.L_x_46) ;  /* 0xffffffec00302947 */ /* 0x000fec000383ffff */
[----:B------:R-:W-:Y:S01]  /*2ab0*/  UIADD3 UR21, UPT, UPT, UR21, 0x10, URZ ;  /* 0x0000001015157890 */ /* 0x000fe2000fffe0ff */
[----:B------:R-:W-:-:S03]  /*2ac0*/  SHF.L.U32 R3, R15, 0x1f, RZ ;  /* 0x0000001f0f037819 */ /* 0x000fc600000006ff */
[----:B------:R-:W-:-:S09]  /*2ad0*/  ULEA UR4, UR23, UR21, 0x3 ;  /* 0x0000001517047291 */ /* 0x000fd2000f8e18ff */
[----:B------:R-:W1:Y:S02]  /*2ae0*/  SYNCS.PHASECHK.TRANS64.TRYWAIT P0, [UR4], R3 ;  /* 0x00000003ff0075a7 */ /* 0x000e640008001104 */
[----:B-1----:R-:W-:Y:S05]  /*2af0*/  @!P0 BRA `(.L_x_47) ;  /* 0x0000009800a88947 */ /* 0x002fea0003800000 */
.L_x_192:
[----:B------:R-:W-:-:S04]  /*2b00*/  UIADD3 UR4, UPT, UPT, UR23, 0x1, URZ ;  /* 0x0000000117047890 */ /* 0x000fc8000fffe0ff */
[----:B------:R-:W-:-:S04]  /*2b10*/  UISETP.NE.AND UP0, UPT, UR4, 0x2, UPT ;  /* 0x000000020400788c */ /* 0x000fc8000bf05270 */
[----:B------:R-:W-:Y:S02]  /*2b20*/  USEL UR5, URZ, 0x1, UP0 ;  /* 0x00000001ff057887 */ /* 0x000fe40008000000 */
[----:B------:R-:W-:-:S04]  /*2b30*/  USEL UR4, UR4, URZ, UP0 ;  /* 0x000000ff04047287 */ /* 0x000fc80008000000 */
[----:B------:R-:W-:Y:S01]  /*2b40*/  ULEA UR4, UR4, UR21, 0x3 ;  /* 0x0000001504047291 */ /* 0x000fe2000f8e18ff */
[----:B-1----:R-:W-:-:S04]  /*2b50*/  LOP3.LUT R3, R15, UR5, RZ, 0x3c, !PT ;  /* 0x000000050f037c12 */ /* 0x002fc8000f8e3cff */
[----:B------:R-:W-:Y:S01]  /*2b60*/  SHF.L.U32 R3, R3, 0x1f, RZ ;  /* 0x0000001f03037819 */ /* 0x000fe200000006ff */
[----:B---3--:R-:W-:-:S07]  /*2b70*/  IMAD.U32 R0, RZ, RZ, UR4 ;  /* 0x00000004ff007e24 */ /* 0x008fce000f8e00ff */
.L_x_48:
[----:B-1----:R1:W2:Y:S02]  /*2b80*/  SYNCS.PHASECHK.TRANS64.TRYWAIT P0, [R0+URZ], R3 ;  /* 0x00000003000075a7 */ /* 0x0022a400080011ff */
[----:B--2---:R-:W-:Y:S05]  /*2b90*/  @!P0 NANOSLEEP.SYNCS 0x989680 ;  /* 0x009896800000895d */ /* 0x004fea0003900000 */
[----:B------:R-:W2:Y:S02]  /*2ba0*/  @!P0 SYNCS.PHASECHK.TRANS64 P0, [R0+URZ], R3 ;  /* 0x00000003000085a7 */ /* 0x000ea400080010ff */
[----:B--2---:R-:W-:Y:S05]  /*2bb0*/  @P0 EXIT ;  /* 0x000000000000094d */ /* 0x004fea0003800000 */
[----:B------:R-:W-:Y:S05]  /*2bc0*/  BRA `(.L_x_48) ;  /* 0xfffffffc00ec7947 */ /* 0x000fea000383ffff */
.L_x_22:
[----:B------:R-:W-:-:S04]  /*2bd0*/  UISETP.NE.AND UP1, UPT, UR46, URZ, UPT ;  /* 0x000000ff2e00728c */ /* 0x000fc8000bf25270 */
[----:B------:R-:W-:-:S09]  /*2be0*/  UISETP.NE.OR UP1, UPT, UR10, 0x1, UP1 ;  /* 0x000000010a00788c */ /* 0x000fd20008f25670 */
[----:B------:R-:W-:Y:S05]  /*2bf0*/  BRA.U UP1, `(.L_x_49) ;  /* 0x00000005014c7547 */ /* 0x000fea000b800000 */
[----:B------:R-:W-:Y:S01]  /*2c00*/  HFMA2 R11, -RZ, RZ, 0, 0 ;  /* 0x00000000ff0b7431 */ /* 0x000fe200000001ff */
[----:B------:R-:W-:Y:S01]  /*2c10*/  ISETP.GE.U32.AND P2, PT, R10, 0x2, PT ;  /* 0x000000020a00780c */ /* 0x000fe20003f46070 */
[----:B------:R-:W-:Y:S01]  /*2c20*/  IMAD.MOV.U32 R12, RZ, RZ, 0x1 ;  /* 0x00000001ff0c7424 */ /* 0x000fe200078e00ff */
[----:B------:R-:W-:Y:S01]  /*2c30*/  CS2R R8, SRZ ;  /* 0x0000000000087805 */ /* 0x000fe2000001ff00 */
[----:B------:R-:W-:Y:S01]  /*2c40*/  IMAD.MOV.U32 R3, RZ, RZ, RZ ;  /* 0x000000ffff037224 */ /* 0x000fe200078e00ff */
[----:B------:R-:W-:Y:S01]  /*2c50*/  UMOV UR6, 0x400 ;  /* 0x0000040000067882 */ /* 0x000fe20000000000 */
[----:B------:R-:W-:Y:S01]  /*2c60*/  UMOV UR5, URZ ;  /* 0x000000ff00057c82 */ /* 0x000fe20008000000 */
[----:B------:R-:W-:-:S12]  /*2c70*/  ULEA UR6, UR46, UR6, 0x18 ;  /* 0x000000062e067291 */ /* 0x000fd8000f8ec0ff */
.L_x_53:
[----:B------:R-:W-:Y:S02]  /*2c80*/  LEA R0, R3, UR6, 0x3 ;  /* 0x0000000603007c11 */ /* 0x000fe4000f8e18ff */
[----:B------:R-:W-:-:S03]  /*2c90*/  SHF.L.U32 R5, R8, 0x1f, RZ ;  /* 0x0000001f08057819 */ /* 0x000fc600000006ff */
[----:B------:R-:W-:Y:S01]  /*2ca0*/  VIADD R4, R0, 0xe0 ;  /* 0x000000e000047836 */ /* 0x000fe20000000000 */
[----:B------:R-:W1:Y:S02]  /*2cb0*/  SYNCS.PHASECHK.TRANS64.TRYWAIT P0, [R0+URZ+0xd0], R5 ;  /* 0x0000d005000075a7 */ /* 0x000e6400080011ff */
[----:B-1----:R-:W-:Y:S05]  /*2cc0*/  @!P0 BRA `(.L_x_50) ;  /* 0x00000098004c8947 */ /* 0x002fea0003800000 */
.L_x_193:
[----:B------:R-:W-:Y:S01]  /*2cd0*/  ULEA UR4, UR5, UR6, 0x3 ;  /* 0x0000000605047291 */ /* 0x000fe2000f8e18ff */
[----:B------:R-:W-:Y:S01]  /*2ce0*/  PRMT R4, RZ, 0x654, R4 ;  /* 0x00000654ff047816 */ /* 0x000fe20000000004 */
[----:B-1----:R-:W-:Y:S01]  /*2cf0*/  @!P2 IMAD.MOV.U32 R5, RZ, RZ, 0x10 ;  /* 0x00000010ff05a424 */ /* 0x002fe200078e00ff */
[----:B------:R-:W-:Y:S01]  /*2d00*/  SHF.L.U32 R7, R12, 0x1f, RZ ;  /* 0x0000001f0c077819 */ /* 0x000fe200000006ff */
[----:B------:R-:W-:Y:S01]  /*2d10*/  UIADD3 UR7, UPT, UPT, UR4, 0x70, URZ ;  /* 0x0000007004077890 */ /* 0x000fe2000fffe0ff */
[----:B------:R1:W-:Y:S05]  /*2d20*/  SYNCS.ARRIVE.TRANS64.RED.A1T0 RZ, [R4+URZ], RZ ;  /* 0x000000ff04ff79a7 */ /* 0x0003ea00081004ff */
[----:B------:R-:W-:Y:S01]  /*2d30*/  IMAD.U32 R13, RZ, RZ, UR7 ;  /* 0x00000007ff0d7e24 */ /* 0x000fe2000f8e00ff */
[----:B------:R-:W2:Y:S04]  /*2d40*/  SYNCS.PHASECHK.TRANS64.TRYWAIT P0, [UR4+0x80], R7 ;  /* 0x00008007ff0075a7 */ /* 0x000ea80008001104 */
[----:B------:R-:W-:Y:S01]  /*2d50*/  PRMT R13, R10, 0x654, R13 ;  /* 0x000006540a0d7816 */ /* 0x000fe2000000000d */
[----:B-12---:R-:W-:Y:S06]  /*2d60*/  @!P0 BRA `(.L_x_51) ;  /* 0x0000009800388947 */ /* 0x006fec0003800000 */
.L_x_195:
[----:B------:R-:W-:Y:S01]  /*2d70*/  ULEA UR8, UR5, UR6, 0x4 ;  /* 0x0000000605087291 */ /* 0x000fe2000f8e20ff */
[----:B------:R-:W-:Y:S01]  /*2d80*/  SEL R2, R13, R2, !P2 ;  /* 0x000000020d027207 */ /* 0x000fe20005000000 */
[----:B------:R-:W-:Y:S01]  /*2d90*/  UIADD3 UR9, UPT, UPT, UR4, 0x70, URZ ;  /* 0x0000007004097890 */ /* 0x000fe2000fffe0ff */
[----:B-1----:R-:W-:Y:S01]  /*2da0*/  LEA R0, R11, UR6, 0x3 ;  /* 0x000000060b007c11 */ /* 0x002fe2000f8e18ff */
[----:B------:R-:W-:Y:S01]  /*2db0*/  UIADD3 UR8, UPT, UPT, UR8, 0x100, URZ ;  /* 0x0000010008087890 */ /* 0x000fe2000fffe0ff */
[----:B------:R1:W-:Y:S01]  /*2dc0*/  @!P2 SYNCS.ARRIVE.TRANS64.RED RZ, [R2+URZ], R5 ;  /* 0x0000000502ffa9a7 */ /* 0x0003e200080004ff */
[----:B------:R-:W-:Y:S01]  /*2dd0*/  UIADD3 UR4, UPT, UPT, UR5, 0x1, URZ ;  /* 0x0000000105047890 */ /* 0x000fe2000fffe0ff */
[----:B------:R-:W-:-:S03]  /*2de0*/  VIADD R3, R3, 0x1 ;  /* 0x0000000103037836 */ /* 0x000fc60000000000 */
[----:B------:R-:W-:Y:S02]  /*2df0*/  UISETP.NE.AND UP0, UPT, UR4, 0x2, UPT ;  /* 0x000000020400788c */ /* 0x000fe4000bf05270 */
[----:B------:R-:W-:Y:S01]  /*2e00*/  ISETP.NE.AND P0, PT, R3, 0x2, PT ;  /* 0x000000020300780c */ /* 0x000fe20003f05270 */
[----:B------:R-:W-:Y:S06]  /*2e10*/  UGETNEXTWORKID.BROADCAST [UR8], [UR9] ;  /* 0x00000000080073ca */ /* 0x000fec0008000100 */
[----:B------:R-:W-:Y:S02]  /*2e20*/  USEL UR7, URZ, 0x1, UP0 ;  /* 0x00000001ff077887 */ /* 0x000fe40008000000 */
[----:B------:R-:W-:-:S04]  /*2e30*/  USEL UR5, UR4, URZ, UP0 ;  /* 0x000000ff04057287 */ /* 0x000fc80008000000 */
[----:B------:R-:W-:Y:S02]  /*2e40*/  LOP3.LUT R12, R12, UR7, RZ, 0x3c, !PT ;  /* 0x000000070c0c7c12 */ /* 0x000fe4000f8e3cff */
[----:B-1----:R-:W-:-:S04]  /*2e50*/  SHF.L.U32 R5, R9, 0x1f, RZ ;  /* 0x0000001f09057819 */ /* 0x002fc800000006ff */
[----:B------:R-:W1:Y:S02]  /*2e60*/  SYNCS.PHASECHK.TRANS64.TRYWAIT P1, [R0+URZ+0x70], R5 ;  /* 0x00007005000075a7 */ /* 0x000e6400080211ff */
[----:B-1----:R-:W-:Y:S05]  /*2e70*/  @!P1 BRA `(.L_x_52) ;  /* 0x00000098000c9947 */ /* 0x002fea0003800000 */
.L_x_196:
[----:B------:R-:W-:Y:S01]  /*2e80*/  LEA R4, R11, UR6, 0x4 ;  /* 0x000000060b047c11 */ /* 0x000fe2000f8e20ff */
[----:B-1----:R-:W-:Y:S01]  /*2e90*/  VIADD R0, R0, 0x80 ;  /* 0x0000008000007836 */ /* 0x002fe20000000000 */
[----:B------:R-:W-:Y:S01]  /*2ea0*/  SEL R3, R3, RZ, P0 ;  /* 0x000000ff03037207 */ /* 0x000fe20000000000 */
[----:B------:R-:W-:-:S03]  /*2eb0*/  VIADD R11, R11, 0x1 ;  /* 0x000000010b0b7836 */ /* 0x000fc60000000000 */
[----:B------:R-:W1:Y:S01]  /*2ec0*/  LDS.128 R4, [R4+0x100] ;  /* 0x0001000004047984 */ /* 0x000e620000000c00 */
[----:B------:R-:W-:Y:S02]  /*2ed0*/  PRMT R0, RZ, 0x654, R0 ;  /* 0x00000654ff007816 */ /* 0x000fe40000000000 */
[C---:B------:R-:W-:Y:S01]  /*2ee0*/  ISETP.NE.AND P1, PT, R11.reuse, 0x2, PT ;  /* 0x000000020b00780c */ /* 0x040fe20003f25270 */
[----:B------:R-:W-:Y:S01]  /*2ef0*/  @!PT LDS RZ, [RZ] ;  /* 0x00000000fffff984 */ /* 0x000fe20000000800 */
[----:B------:R-:W-:Y:S01]  /*2f00*/  @!PT LDS RZ, [RZ] ;  /* 0x00000000fffff984 */ /* 0x000fe20000000800 */
[----:B------:R-:W-:Y:S01]  /*2f10*/  @!PT LDS RZ, [RZ] ;  /* 0x00000000fffff984 */ /* 0x000fe20000000800 */
[----:B------:R-:W-:Y:S01]  /*2f20*/  @!PT LDS RZ, [RZ] ;  /* 0x00000000fffff984 */ /* 0x000fe20000000800 */
[----:B------:R2:W-:Y:S06]  /*2f30*/  MEMBAR.ALL.CTA ;  /* 0x0000000000007992 */ /* 0x0005ec0000008000 */
[----:B--2---:R-:W2:Y:S01]  /*2f40*/  FENCE.VIEW.ASYNC.S ;  /* 0x00000000000073c6 */ /* 0x004ea20000000000 */
[----:B------:R-:W-:Y:S01]  /*2f50*/  SEL R11, R11, RZ, P1 ;  /* 0x000000ff0b0b7207 */ /* 0x000fe20000800000 */
[----:B--2---:R2:W-:Y:S01]  /*2f60*/  SYNCS.ARRIVE.TRANS64.RED.A1T0 RZ, [R0+URZ], RZ ;  /* 0x000000ff00ff79a7 */ /* 0x0045e200081004ff */
[----:B-1----:R-:W-:-:S02]  /*2f70*/  LOP3.LUT P3, RZ, R6, 0x1, RZ, 0xc0, !PT ;  /* 0x0000000106ff7812 */ /* 0x002fc4000786c0ff */
[----:B------:R-:W-:-:S04]  /*2f80*/  SEL R5, RZ, 0x1, P0 ;  /* 0x00000001ff057807 */ /* 0x000fc80000000000 */
[----:B------:R-:W-:Y:S02]  /*2f90*/  LOP3.LUT R8, R8, R5, RZ, 0x3c, !PT ;  /* 0x0000000508087212 */ /* 0x000fe400078e3cff */
[----:B--2---:R-:W-:-:S04]  /*2fa0*/  SEL R0, RZ, 0x1, P1 ;  /* 0x00000001ff007807 */ /* 0x004fc80000800000 */
[----:B------:R-:W-:Y:S01]  /*2fb0*/  LOP3.LUT R9, R9, R0, RZ, 0x3c, !PT ;  /* 0x0000000009097212 */ /* 0x000fe200078e3cff */
[----:B------:R-:W-:Y:S06]  /*2fc0*/  @P3 BRA `(.L_x_53) ;  /* 0xfffffffc002c3947 */ /* 0x000fec000383ffff */
[----:B------:R-:W-:Y:S01]  /*2fd0*/  ULEA UR4, UR5, UR6, 0x3 ;  /* 0x0000000605047291 */ /* 0x000fe2000f8e18ff */
[----:B------:R-:W-:-:S08]  /*2fe0*/  SHF.L.U32 R3, R12, 0x1f, RZ ;  /* 0x0000001f0c037819 */ /* 0x000fd000000006ff */
[----:B------:R-:W1:Y:S02]  /*2ff0*/  SYNCS.PHASECHK.TRANS64 P0, [UR4+0x80], R3 ;  /* 0x00008003ff0075a7 */ /* 0x000e640008001004 */
[----:B-1----:R-:W-:Y:S05]  /*3000*/  @P0 BRA `(.L_x_54) ;  /* 0x0000000000080947 */ /* 0x002fea0003800000 */
[----:B------:R-:W1:Y:S02]  /*3010*/  SYNCS.PHASECHK.TRANS64.TRYWAIT P0, [UR4+0x80], R3 ;  /* 0x00008003ff0075a7 */ /* 0x000e640008001104 */
[----:B-1----:R-:W-:Y:S05]  /*3020*/  @!P0 BRA `(.L_x_55) ;  /* 0x0000009400b48947 */ /* 0x002fea0003800000 */
.L_x_54:
[----:B------:R-:W-:-:S04]  /*3030*/  UIADD3 UR7, UPT, UPT, UR5, 0x1, URZ ;  /* 0x0000000105077890 */ /* 0x000fc8000fffe0ff */
[----:B------:R-:W-:-:S04]  /*3040*/  UISETP.NE.AND UP0, UPT, UR7, 0x2, UPT ;  /* 0x000000020700788c */ /* 0x000fc8000bf05270 */
[----:B------:R-:W-:Y:S02]  /*3050*/  USEL UR8, URZ, 0x1, UP0 ;  /* 0x00000001ff087887 */ /* 0x000fe40008000000 */
[----:B------:R-:W-:-:S04]  /*3060*/  USEL UR7, UR7, URZ, UP0 ;  /* 0x000000ff07077287 */ /* 0x000fc80008000000 */
[----:B------:R-:W-:Y:S01]  /*3070*/  ULEA UR7, UR7, UR6, 0x3 ;  /* 0x0000000607077291 */ /* 0x000fe2000f8e18ff */
[----:B-1----:R-:W-:-:S04]  /*3080*/  LOP3.LUT R3, R12, UR8, RZ, 0x3c, !PT ;  /* 0x000000080c037c12 */ /* 0x002fc8000f8e3cff */
[----:B------:R-:W-:-:S04]  /*3090*/  SHF.L.U32 R0, R3, 0x1f, RZ ;  /* 0x0000001f03007819 */ /* 0x000fc800000006ff */
[----:B------:R-:W1:Y:S02]  /*30a0*/  SYNCS.PHASECHK.TRANS64 P0, [UR7+0x80], R0 ;  /* 0x00008000ff0075a7 */ /* 0x000e640008001007 */
[----:B-1----:R-:W-:Y:S05]  /*30b0*/  @P0 EXIT ;  /* 0x000000000000094d */ /* 0x002fea0003800000 */
[----:B------:R-:W-:Y:S02]  /*30c0*/  SHF.L.U32 R3, R3, 0x1f, RZ ;  /* 0x0000001f03037819 */ /* 0x000fe400000006ff */
[----:B------:R-:W-:-:S07]  /*30d0*/  MOV R0, UR7 ;  /* 0x0000000700007c02 */ /* 0x000fce0008000f00 */
.L_x_56:
[----:B-1----:R1:W2:Y:S02]  /*30e0*/  SYNCS.PHASECHK.TRANS64.TRYWAIT P0, [R0+URZ+0x80], R3 ;  /* 0x00008003000075a7 */ /* 0x0022a400080011ff */
[----:B--2---:R-:W-:Y:S05]  /*30f0*/  @!P0 NANOSLEEP.SYNCS 0x989680 ;  /* 0x009896800000895d */ /* 0x004fea0003900000 */
[----:B------:R-:W2:Y:S02]  /*3100*/  @!P0 SYNCS.PHASECHK.TRANS64 P0, [R0+URZ+0x80], R3 ;  /* 0x00008003000085a7 */ /* 0x000ea400080010ff */
[----:B--2---:R-:W-:Y:S05]  /*3110*/  @P0 EXIT ;  /* 0x000000000000094d */ /* 0x004fea0003800000 */
[----:B------:R-:W-:Y:S05]  /*3120*/  BRA `(.L_x_56) ;  /* 0xfffffffc00ec7947 */ /* 0x000fea000383ffff */
.L_x_49:
[----:B------:R-:W-:Y:S05]  /*3130*/  BRA.U UP4, `(.L_x_57) ;  /* 0x0000001904507547 */ /* 0x000fea000b800000 */
[----:B------:R-:W-:Y:S01]  /*3140*/  UMOV UR4, 0x40 ;  /* 0x0000004000047882 */ /* 0x000fe20000000000 */
[----:B------:R-:W-:Y:S01]  /*3150*/  NOP ;  /* 0x0000000000007918 */ /* 0x000fe20000000000 */
[----:B------:R-:W-:Y:S01]  /*3160*/  ULEA UR5, UR46, UR4, 0x18 ;  /* 0x000000042e057291 */ /* 0x000fe2000f8ec0ff */
[----:B------:R-:W-:Y:S02]  /*3170*/  UMOV UR6, 0x400 ;  /* 0x0000040000067882 */ /* 0x000fe40000000000 */
[----:B------:R-:W-:-:S06]  /*3180*/  ULEA UR6, UR46, UR6, 0x18 ;  /* 0x000000062e067291 */ /* 0x000fcc000f8ec0ff */
[----:B------:R-:W1:Y:S02]  /*3190*/  LDS.U8 R2, [UR5+0x1c] ;  /* 0x00001c05ff027984 */ /* 0x000e640008000000 */
[----:B-1----:R-:W-:-:S13]  /*31a0*/  ISETP.NE.AND P0, PT, R2, RZ, PT ;  /* 0x000000ff0200720c */ /* 0x002fda0003f05270 */
[----:B------:R-:W-:Y:S05]  /*31b0*/  @P0 BRA `(.L_x_58) ;  /* 0x0000000400180947 */ /* 0x000fea0003800000 */
[----:B------:R-:W-:Y:S01]  /*31c0*/  R2UR UR4, R12 ;  /* 0x000000000c0472ca */ /* 0x000fe200000e0000 */
[----:B------:R-:W-:-:S12]  /*31d0*/  UIADD3 UR7, UPT, UPT, UR5, 0x8, URZ ;  /* 0x0000000805077890 */ /* 0x000fd8000fffe0ff */
[----:B------:R-:W-:-:S09]  /*31e0*/  UISETP.NE.U32.AND UP0, UPT, UR4, 0x1, UPT ;  /* 0x000000010400788c */ /* 0x000fd2000bf05070 */
[----:B------:R-:W-:Y:S05]  /*31f0*/  BRA.U !UP0, `(.L_x_59) ;  /* 0x0000000108a47547 */ /* 0x000fea000b800000 */
[----:B------:R-:W-:Y:S01]  /*3200*/  ELECT P0, URZ, PT ;  /* 0x0000000000ff782f */ /* 0x000fe20003800000 */
[----:B------:R-:W-:-:S12]  /*3210*/  BSSY B0, `(.L_x_59) ;  /* 0x0000027000007945 */ /* 0x000fd80003800000 */
[----:B------:R-:W-:Y:S05]  /*3220*/  @!P0 BRA `(.L_x_60) ;  /* 0x0000000000948947 */ /* 0x000fea0003800000 */
[----:B------:R-:W-:-:S05]  /*3230*/  UMOV UR4, 0x10 ;  /* 0x0000001000047882 */ /* 0x000fca0000000000 */
[----:B------:R-:W-:Y:S04]  /*3240*/  DEPBAR.LE SB1, 0x36 ;  /* 0x00009d800000791a */ /* 0x000fe80000000000 */
[----:B------:R-:W1:Y:S02]  /*3250*/  UTCATOMSWS.2CTA.FIND_AND_SET.ALIGN UP1, UR4, UR4 ;  /* 0x00000004000475e3 */ /* 0x000e640008220800 */
[----:B-1----:R-:W-:Y:S01]  /*3260*/  MOV R11, UR4 ;  /* 0x00000004000b7c02 */ /* 0x002fe20008000f00 */
[----:B------:R-:W-:Y:S06]  /*3270*/  BRA.U UP1, `(.L_x_61) ;  /* 0x0000000101187547 */ /* 0x000fec000b800000 */
.L_x_62:
[----:B------:R-:W-:Y:S05]  /*3280*/  NANOSLEEP 0x64 ;  /* 0x000000640000795d */ /* 0x000fea0003800000 */
[----:B------:R-:W-:-:S05]  /*3290*/  UMOV UR4, 0x10 ;  /* 0x0000001000047882 */ /* 0x000fca0000000000 */
[----:B------:R-:W-:Y:S04]  /*32a0*/  DEPBAR.LE SB1, 0x36 ;  /* 0x00009d800000791a */ /* 0x000fe80000000000 */
[----:B------:R-:W1:Y:S02]  /*32b0*/  UTCATOMSWS.2CTA.FIND_AND_SET.ALIGN UP1, UR4, UR4 ;  /* 0x00000004000475e3 */ /* 0x000e640008220800 */
[----:B-1----:R-:W-:Y:S01]  /*32c0*/  MOV R11, UR4 ;  /* 0x00000004000b7c02 */ /* 0x002fe20008000f00 */
[----:B------:R-:W-:Y:S05]  /*32d0*/  BRA.U !UP1, `(.L_x_62) ;  /* 0xfffffffd09e87547 */ /* 0x000fea000b83ffff */
.L_x_61:
[----:B------:R-:W1:Y:S01]  /*32e0*/  LDS R5, [UR5+0x10] ;  /* 0x00001005ff057984 */ /* 0x000e620008000800 */
[----:B------:R-:W-:Y:S01]  /*32f0*/  R2UR UR4, R9 ;  /* 0x00000000090472ca */ /* 0x000fe200000e0000 */
[----:B------:R-:W-:-:S04]  /*3300*/  IMAD.U32 R3, RZ, RZ, UR6 ;  /* 0x00000006ff037e24 */ /* 0x000fc8000f8e00ff */
[----:B------:R-:W-:-:S08]  /*3310*/  VIADD R3, R3, 0x120 ;  /* 0x0000012003037836 */ /* 0x000fd00000000000 */
[----:B------:R-:W-:Y:S02]  /*3320*/  MOV R2, UR4 ;  /* 0x0000000400027c02 */ /* 0x000fe40008000f00 */
[----:B-1----:R-:W-:-:S04]  /*3330*/  SHF.L.U32 R5, R5, 0x1f, RZ ;  /* 0x0000001f05057819 */ /* 0x002fc800000006ff */
[----:B------:R-:W1:Y:S02]  /*3340*/  SYNCS.PHASECHK.TRANS64.TRYWAIT P0, [UR5+0x8], R5 ;  /* 0x00000805ff0075a7 */ /* 0x000e640008001105 */
[----:B-1----:R-:W-:Y:S05]  /*3350*/  @P0 BRA `(.L_x_63) ;  /* 0x0000000000080947 */ /* 0x002fea0003800000 */
[----:B------:R-:W1:Y:S02]  /*3360*/  SYNCS.PHASECHK.TRANS64.TRYWAIT P0, [UR5+0x8], R5 ;  /* 0x00000805ff0075a7 */ /* 0x000e640008001105 */
[----:B-1----:R-:W-:Y:S05]  /*3370*/  @!P0 BRA `(.L_x_64) ;  /* 0x0000009000f88947 */ /* 0x002fea0003800000 */
.L_x_63:
[----:B------:R-:W-:Y:S01]  /*3380*/  R2UR UR4, R9 ;  /* 0x00000000090472ca */ /* 0x000fe200000e0000 */
[----:B-1----:R-:W-:Y:S02]  /*3390*/  HFMA2 R4, -RZ, RZ, 0, 5.9604644775390625e-08 ;  /* 0x00000001ff047431 */ /* 0x002fe400000001ff */
[----:B------:R-:W-:Y:S01]  /*33a0*/  IMAD.MOV.U32 R6, RZ, RZ, 0xffff ;  /* 0x0000ffffff067424 */ /* 0x000fe200078e00ff */
[----:B------:R-:W-:Y:S01]  /*33b0*/  PRMT R2, R2, 0x654, R3 ;  /* 0x0000065402027816 */ /* 0x000fe20000000003 */
[----:B------:R-:W-:Y:S02]  /*33c0*/  IMAD.MOV.U32 R5, RZ, RZ, 0x4 ;  /* 0x00000004ff057424 */ /* 0x000fe400078e00ff */
[----:B------:R-:W-:Y:S01]  /*33d0*/  IMAD.SHL.U32 R10, R11, 0x20, RZ ;  /* 0x000000200b0a7824 */ /* 0x000fe200078e00ff */
[-C--:B------:R-:W-:Y:S02]  /*33e0*/  SHF.L.U32 R7, R6, R11.reuse, RZ ;  /* 0x0000000b06077219 */ /* 0x080fe400000006ff */
[----:B------:R-:W-:-:S03]  /*33f0*/  SHF.L.U32 R6, R4, R11, RZ ;  /* 0x0000000b04067219 */ /* 0x000fc600000006ff */
[----:B------:R-:W-:-:S06]  /*3400*/  UPRMT UR4, UR4, 0x654, UR7 ;  /* 0x0000065404047896 */ /* 0x000fcc0008000007 */
[----:B------:R-:W-:-:S03]  /*3410*/  MOV R3, UR4 ;  /* 0x0000000400037c02 */ /* 0x000fc60008000f00 */
[----:B------:R1:W-:Y:S01]  /*3420*/  SYNCS.ARRIVE.TRANS64.RED RZ, [UR4], R5 ;  /* 0x00000005ffff79a7 */ /* 0x0003e20008000404 */
[----:B------:R1:W-:Y:S04]  /*3430*/  STS [UR6+0x120], R10 ;  /* 0x0001200aff007988 */ /* 0x0003e80008000806 */
[----:B------:R1:W-:Y:S04]  /*3440*/  STAS [R2.64], R11 ;  /* 0x0000000b02007dbd */ /* 0x0003e8000c0008ff */
[----:B------:R1:W-:Y:S04]  /*3450*/  ATOMS.OR RZ, [UR5+0x14], R7 ;  /* 0x00001407ffff798c */ /* 0x0003e8000b000005 */
[----:B------:R1:W-:Y:S04]  /*3460*/  ATOMS.OR RZ, [UR5+0x18], R6 ;  /* 0x00001806ffff798c */ /* 0x0003e8000b000005 */
[----:B------:R1:W-:Y:S02]  /*3470*/  ATOMS.XOR RZ, [UR5+0x10], R4 ;  /* 0x00001004ffff798c */ /* 0x0003e4000b800005 */
.L_x_60:
[----:B------:R-:W-:Y:S05]  /*3480*/  BSYNC B0 ;  /* 0x0000000000007941 */ /* 0x000fea0003800000 */
.L_x_59:
[----:B------:R-:W-:Y:S05]  /*3490*/  BRA.U UP0, `(.L_x_65) ;  /* 0x0000000100707547 */ /* 0x000fea000b800000 */
[----:B------:R-:W-:-:S03]  /*34a0*/  UMOV UR4, 0xffffffff ;  /* 0xffffffff00047882 */ /* 0x000fc60000000000 */
[----:B------:R-:W-:Y:S05]  /*34b0*/  BRA.DIV UR4, `(.L_x_66) ;  /* 0x0000009204c07947 */ /* 0x000fea000b800000 */
[----:B------:R-:W-:-:S13]  /*34c0*/  ELECT P6, URZ, PT ;  /* 0x0000000000ff782f */ /* 0x000fda00038c0000 */
.L_x_200:
[----:B------:R-:W-:Y:S05]  /*34d0*/  @!P6 BRA `(.L_x_65) ;  /* 0x000000000060e947 */ /* 0x000fea0003800000 */
[----:B-1----:R-:W1:Y:S02]  /*34e0*/  LDS R3, [UR5+0x10] ;  /* 0x00001005ff037984 */ /* 0x002e640008000800 */
[----:B-1----:R-:W-:-:S04]  /*34f0*/  SHF.L.U32 R3, R3, 0x1f, RZ ;  /* 0x0000001f03037819 */ /* 0x002fc800000006ff */
[----:B------:R-:W1:Y:S02]  /*3500*/  SYNCS.PHASECHK.TRANS64.TRYWAIT P0, [UR5+0x8], R3 ;  /* 0x00000803ff0075a7 */ /* 0x000e640008001105 */
[----:B-1----:R-:W-:Y:S05]  /*3510*/  @P0 BRA `(.L_x_67) ;  /* 0x0000000000080947 */ /* 0x002fea0003800000 */
[----:B------:R-:W1:Y:S02]  /*3520*/  SYNCS.PHASECHK.TRANS64.TRYWAIT P0, [UR5+0x8], R3 ;  /* 0x00000803ff0075a7 */ /* 0x000e640008001105 */
[----:B-1----:R-:W-:Y:S05]  /*3530*/  @!P0 BRA `(.L_x_68) ;  /* 0x0000009000c08947 */ /* 0x002fea0003800000 */
.L_x_67:
[----:B------:R-:W2:Y:S01]  /*3540*/  LDS R5, [UR6+0x120] ;  /* 0x00012006ff057984 */ /* 0x000ea20008000800 */
[----:B------:R-:W-:Y:S01]  /*3550*/  R2UR UR4, R9 ;  /* 0x00000000090472ca */ /* 0x000fe200000e0000 */
[----:B-1----:R-:W-:Y:S02]  /*3560*/  IMAD.MOV.U32 R3, RZ, RZ, 0xffff ;  /* 0x0000ffffff037424 */ /* 0x002fe400078e00ff */
[----:B------:R-:W-:-:S10]  /*3570*/  IMAD.MOV.U32 R2, RZ, RZ, 0x1 ;  /* 0x00000001ff027424 */ /* 0x000fd400078e00ff */
[----:B------:R-:W-:Y:S01]  /*3580*/  UPRMT UR4, UR4, 0x654, UR7 ;  /* 0x0000065404047896 */ /* 0x000fe20008000007 */
[----:B--2---:R-:W-:Y:S01]  /*3590*/  IMAD.SHL.U32 R4, R5, 0x20, RZ ;  /* 0x0000002005047824 */ /* 0x004fe200078e00ff */
[-C--:B------:R-:W-:Y:S02]  /*35a0*/  SHF.L.U32 R3, R3, R5.reuse, RZ ;  /* 0x0000000503037219 */ /* 0x080fe400000006ff */
[----:B------:R-:W-:Y:S02]  /*35b0*/  SHF.L.U32 R5, R2, R5, RZ ;  /* 0x0000000502057219 */ /* 0x000fe400000006ff */
[----:B------:R2:W-:Y:S04]  /*35c0*/  STS [UR6+0x120], R4 ;  /* 0x00012004ff007988 */ /* 0x0005e80008000806 */
[----:B------:R2:W-:Y:S04]  /*35d0*/  ATOMS.OR RZ, [UR5+0x14], R3 ;  /* 0x00001403ffff798c */ /* 0x0005e8000b000005 */
[----:B------:R2:W-:Y:S01]  /*35e0*/  ATOMS.OR RZ, [UR5+0x18], R5 ;  /* 0x00001805ffff798c */ /* 0x0005e2000b000005 */
[----:B------:R-:W-:Y:S03]  /*35f0*/  SYNCS.ARRIVE.TRANS64.RED.A1T0 RZ, [UR4], RZ ;  /* 0x000000ffffff79a7 */ /* 0x000fe60008100404 */
[----:B------:R2:W-:Y:S01]  /*3600*/  ATOMS.XOR RZ, [UR5+0x10], R2 ;  /* 0x00001002ffff798c */ /* 0x0005e2000b800005 */
[----:B------:R-:W-:Y:S05]  /*3610*/  BRA `(.L_x_65) ;  /* 0x0000000000107947 */ /* 0x000fea0003800000 */
.L_x_58:
[----:B------:R-:W-:-:S05]  /*3620*/  MOV R2, 0xffffffff ;  /* 0xffffffff00027802 */ /* 0x000fca0000000f00 */
[----:B------:R1:W-:Y:S02]  /*3630*/  STS [UR6+0x120], R2 ;  /* 0x00012002ff007988 */ /* 0x0003e40008000806 */
[----:B-1----:R-:W-:Y:S02]  /*3640*/  MOV R2, 0x3660 ;  /* 0x0000366000027802 */ /* 0x002fe40000000f00 */
[----:B-----5:R-:W-:Y:S05]  /*3650*/  CALL.REL.NOINC `($__internal_1_$__cuda_sm10x_tcgen05_guardrail_trap_phase_invalid_during_alloc) ;  /* 0x0000009c00447944 */ /* 0x020fea0003c00000 */
.L_x_65:
[----:B------:R-:W-:Y:S05]  /*3660*/  WARPSYNC.ALL ;  /* 0x0000000000007948 */ /* 0x000fea0003800000 */
[----:B------:R-:W3:Y:S01]  /*3670*/  S2UR UR4, SR_CgaCtaId ;  /* 0x00000000000479c3 */ /* 0x000ee20000008800 */
[----:B------:R-:W-:Y:S01]  /*3680*/  UMOV UR62, 0x400 ;  /* 0x00000400003e7882 */ /* 0x000fe20000000000 */
[----:B------:R-:W4:Y:S01]  /*3690*/  LDCU UR7, c[0x0][0x38c] ;  /* 0x00007180ff0777ac */ /* 0x000f220008000800 */
[----:B------:R-:W-:Y:S01]  /*36a0*/  LOP3.LUT R0, R0, 0xffff, RZ, 0xc0, !PT ;  /* 0x0000ffff00007812 */ /* 0x000fe200078ec0ff */
[----:B-1----:R-:W-:Y:S01]  /*36b0*/  HFMA2 R10, -RZ, RZ, 0, 0 ;  /* 0x00000000ff0a7431 */ /* 0x002fe200000001ff */
[----:B------:R-:W-:Y:S01]  /*36c0*/  R2UR UR5, R12 ;  /* 0x000000000c0572ca */ /* 0x000fe200000e0000 */
[----:B------:R-:W-:Y:S01]  /*36d0*/  IMAD.MOV.U32 R11, RZ, RZ, 0x1 ;  /* 0x00000001ff0b7424 */ /* 0x000fe200078e00ff */
[----:B------:R-:W-:Y:S01]  /*36e0*/  LOP3.LUT R8, R8, 0xffff, RZ, 0xc0, !PT ;  /* 0x0000ffff08087812 */ /* 0x000fe200078ec0ff */
[----:B------:R-:W-:Y:S01]  /*36f0*/  UMOV UR9, URZ ;  /* 0x000000ff00097c82 */ /* 0x000fe20008000000 */
[----:B------:R-:W-:Y:S01]  /*3700*/  UMOV UR60, URZ ;  /* 0x000000ff003c7c82 */ /* 0x000fe20008000000 */
[----:B------:R-:W-:Y:S01]  /*3710*/  UMOV UR76, 0x0 ;  /* 0x00000000004c7882 */ /* 0x000fe20000000000 */
[----:B------:R-:W-:Y:S01]  /*3720*/  R2UR UR65, R8 ;  /* 0x00000000084172ca */ /* 0x000fe200000e0000 */
[----:B------:R-:W-:Y:S01]  /*3730*/  IMAD.MOV.U32 R8, RZ, RZ, RZ ;  /* 0x000000ffff087224 */ /* 0x000fe200078e00ff */
[----:B------:R-:W-:Y:S01]  /*3740*/  UMOV UR77, 0x8400910 ;  /* 0x08400910004d7882 */ /* 0x000fe20000000000 */
[----:B------:R-:W-:Y:S01]  /*3750*/  UMOV UR74, 0x0 ;  /* 0x00000000004a7882 */ /* 0x000fe20000000000 */
[----:B------:R-:W-:Y:S01]  /*3760*/  UMOV UR75, 0x8400910 ;  /* 0x08400910004b7882 */ /* 0x000fe20000000000 */
[----:B------:R-:W-:Y:S01]  /*3770*/  UMOV UR72, 0x0 ;  /* 0x0000000000487882 */ /* 0x000fe20000000000 */
[----:B------:R-:W-:Y:S01]  /*3780*/  UMOV UR73, 0x8400910 ;  /* 0x0840091000497882 */ /* 0x000fe20000000000 */
[----:B------:R-:W-:-:S02]  /*3790*/  UISETP.NE.AND UP2, UPT, UR5, URZ, UPT ;  /* 0x000000ff0500728c */ /* 0x000fc4000bf45270 */
[----:B----4-:R-:W-:Y:S01]  /*37a0*/  UIADD3 UR7, UPT, UPT, UR7, 0x7f, URZ ;  /* 0x0000007f07077890 */ /* 0x010fe2000fffe0ff */
[----:B------:R-:W-:Y:S01]  /*37b0*/  UMOV UR70, 0x0 ;  /* 0x0000000000467882 */ /* 0x000fe20000000000 */
[----:B------:R-:W-:Y:S01]  /*37c0*/  UMOV UR71, 0x8400910 ;  /* 0x0840091000477882 */ /* 0x000fe20000000000 */
[----:B---3--:R-:W-:Y:S01]  /*37d0*/  ULEA UR62, UR4, UR62, 0x18 ;  /* 0x0000003e043e7291 */ /* 0x008fe2000f8ec0ff */
[----:B------:R-:W-:Y:S02]  /*37e0*/  UMOV UR68, 0x0 ;  /* 0x0000000000447882 */ /* 0x000fe40000000000 */
[----:B------:R-:W-:Y:S01]  /*37f0*/  UMOV UR4, URZ ;  /* 0x000000ff00047c82 */ /* 0x000fe20008000000 */
[----:B------:R-:W-:Y:S01]  /*3800*/  UIADD3 UR6, UPT, UPT, UR62, 0x8400, URZ ;  /* 0x000084003e067890 */ /* 0x000fe2000fffe0ff */
[----:B--2---:R-:W-:Y:S01]  /*3810*/  IMAD.U32 R2, RZ, RZ, UR4 ;  /* 0x00000004ff027e24 */ /* 0x004fe2000f8e00ff */
[----:B------:R-:W-:Y:S02]  /*3820*/  USHF.R.S32.HI UR4, URZ, 0x1f, UR7 ;  /* 0x0000001fff047899 */ /* 0x000fe40008011407 */
[----:B------:R-:W-:-:S02]  /*3830*/  UIADD3 UR5, UPT, UPT, UR62, 0x18400, URZ ;  /* 0x000184003e057890 */ /* 0x000fc4000fffe0ff */
[----:B------:R-:W-:Y:S02]  /*3840*/  ULEA.HI UR4, UR4, UR7, URZ, 0x7 ;  /* 0x0000000704047291 */ /* 0x000fe4000f8f38ff */
[----:B------:R-:W-:Y:S02]  /*3850*/  USHF.R.U32.HI UR6, URZ, 0x4, UR6 ;  /* 0x00000004ff067899 */ /* 0x000fe40008011606 */
[----:B------:R-:W-:Y:S02]  /*3860*/  USHF.R.S32.HI UR8, URZ, 0x7, UR4 ;  /* 0x00000007ff087899 */ /* 0x000fe40008011404 */
[----:B------:R-:W-:Y:S01]  /*3870*/  USHF.R.U32.HI UR5, URZ, 0x4, UR5 ;  /* 0x00000004ff057899 */ /* 0x000fe20008011605 */
[----:B------:R-:W-:Y:S01]  /*3880*/  R2UR UR4, R0 ;  /* 0x00000000000472ca */ /* 0x000fe200000e0000 */
[----:B------:R-:W-:Y:S02]  /*3890*/  UISETP.LT.AND UP0, UPT, UR8, 0x1, UPT ;  /* 0x000000010800788c */ /* 0x000fe4000bf01270 */
[----:B------:R-:W-:Y:S01]  /*38a0*/  ULOP3.LUT UR6, UR6, 0x3fff, URZ, 0xc0, !UPT ;  /* 0x00003fff06067892 */ /* 0x000fe2000f8ec0ff */
[----:B------:R-:W-:Y:S01]  /*38b0*/  IMAD.U32 R13, RZ, RZ, UR8 ;  /* 0x00000008ff0d7e24 */ /* 0x000fe2000f8e00ff */
[----:B------:R-:W-:-:S02]  /*38c0*/  ULOP3.LUT UR67, UR5, 0x3fff, URZ, 0xc0, !UPT ;  /* 0x00003fff05437892 */ /* 0x000fc4000f8ec0ff */
[----:B------:R-:W-:Y:S02]  /*38d0*/  ULOP3.LUT UR66, UR6, 0x10000, URZ, 0xfc, !UPT ;  /* 0x0001000006427892 */ /* 0x000fe4000f8efcff */
[----:B------:R-:W-:Y:S01]  /*38e0*/  ULOP3.LUT UR67, UR67, 0x10000, URZ, 0xfc, !UPT ;  /* 0x0001000043437892 */ /* 0x000fe2000f8efcff */
[----:B------:R-:W-:-:S03]  /*38f0*/  UMOV UR69, 0x8400910 ;  /* 0x0840091000457882 */ /* 0x000fc60000000000 */
[----:B------:R-:W-:Y:S01]  /*3900*/  IMAD.U32 R14, RZ, RZ, UR4 ;  /* 0x00000004ff0e7e24 */ /* 0x000fe2000f8e00ff */
[----:B------:R-:W-:Y:S01]  /*3910*/  NOP ;  /* 0x0000000000007918 */ /* 0x000fe20000000000 */
[----:B------:R-:W-:Y:S06]  /*3920*/  BAR.ARV 0x6, 0xa0 ;  /* 0x0182800000007b1d */ /* 0x000fec0000002000 */
[----:B------:R-:W1:Y:S02]  /*3930*/  LDS R3, [UR62+0x120] ;  /* 0x0001203eff037984 */ /* 0x000e640008000800 */
[----:B-1----:R-:W-:-:S02]  /*3940*/  R2UR UR4, R3 ;  /* 0x00000000030472ca */ /* 0x002fc400000e0000 */
[----:B------:R-:W-:-:S11]  /*3950*/  MOV R3, RZ ;  /* 0x000000ff00037202 */ /* 0x000fd60000000f00 */
[----:B------:R-:W-:Y:S01]  /*3960*/  MOV R16, UR4 ;  /* 0x0000000400107c02 */ /* 0x000fe20008000f00 */
[----:B------:R-:W-:-:S06]  /*3970*/  USEL UR4, UR8, 0x1, !UP0 ;  /* 0x0000000108047887 */ /* 0x000fcc000c000000 */
[----:B------:R-:W-:-:S07]  /*3980*/  IMAD.U32 R15, RZ, RZ, UR4 ;  /* 0x00000004ff0f7e24 */ /* 0x000fce000f8e00ff */
.L_x_76:
[----:B------:R-:W-:Y:S02]  /*3990*/  LEA R0, R10, UR62, 0x3 ;  /* 0x0000003e0a007c11 */ /* 0x000fe4000f8e18ff */
[----:B------:R-:W-:Y:S02]  /*39a0*/  SHF.L.U32 R5, R8, 0x1f, RZ ;  /* 0x0000001f08057819 */ /* 0x000fe400000006ff */
[----:B------:R-:W-:Y:S02]  /*39b0*/  LEA R4, R10, UR62, 0x4 ;  /* 0x0000003e0a047c11 */ /* 0x000fe4000f8e20ff */
[----:B------:R-:W1:Y:S02]  /*39c0*/  SYNCS.PHASECHK.TRANS64.TRYWAIT P0, [R0+URZ+0x70], R5 ;  /* 0x00007005000075a7 */ /* 0x000e6400080011ff */
[----:B-1----:R-:W-:Y:S05]  /*39d0*/  @!P0 BRA `(.L_x_69) ;  /* 0x0000008c00b08947 */ /* 0x002fea0003800000 */
.L_x_201:
[----:B-1----:R-:W1:Y:S01]  /*39e0*/  LDS.128 R4, [R4+0x100] ;  /* 0x0001000004047984 */ /* 0x002e620000000c00 */
[----:B------:R-:W-:Y:S02]  /*39f0*/  VIADD R0, R0, 0x80 ;  /* 0x0000008000007836 */ /* 0x000fe40000000000 */
[----:B------:R-:W-:Y:S01]  /*3a00*/  VIADD R10, R10, 0x1 ;  /* 0x000000010a0a7836 */ /* 0x000fe20000000000 */
[----:B------:R-:W-:Y:S01]  /*3a10*/  @!PT LDS RZ, [RZ] ;  /* 0x00000000fffff984 */ /* 0x000fe20000000800 */
[----:B------:R-:W-:Y:S01]  /*3a20*/  @!PT LDS RZ, [RZ] ;  /* 0x00000000fffff984 */ /* 0x000fe20000000800 */
[----:B------:R-:W-:Y:S01]  /*3a30*/  @!PT LDS RZ, [RZ] ;  /* 0x00000000fffff984 */ /* 0x000fe20000000800 */
[----:B------:R-:W-:Y:S01]  /*3a40*/  @!PT LDS RZ, [RZ] ;  /* 0x00000000fffff984 */ /* 0x000fe20000000800 */
[----:B------:R2:W-:Y:S06]  /*3a50*/  MEMBAR.ALL.CTA ;  /* 0x0000000000007992 */ /* 0x0005ec0000008000 */
[----:B--2---:R-:W2:Y:S01]  /*3a60*/  FENCE.VIEW.ASYNC.S ;  /* 0x00000000000073c6 */ /* 0x004ea20000000000 */
[----:B------:R-:W-:-:S04]  /*3a70*/  PRMT R0, RZ, 0x654, R0 ;  /* 0x00000654ff007816 */ /* 0x000fc80000000000 */
[----:B--2---:R2:W-:Y:S01]  /*3a80*/  SYNCS.ARRIVE.TRANS64.RED.A1T0 RZ, [R0+URZ], RZ ;  /* 0x000000ff00ff79a7 */ /* 0x0045e200081004ff */
[----:B-1----:R-:W-:Y:S01]  /*3a90*/  LOP3.LUT P1, RZ, R6, 0x1, RZ, 0xc0, !PT ;  /* 0x0000000106ff7812 */ /* 0x002fe2000782c0ff */
[----:B--2---:R-:W-:-:S12]  /*3aa0*/  BRA.U UP2, `(.L_x_70) ;  /* 0x00000009022c7547 */ /* 0x004fd8000b800000 */
[----:B------:R-:W1:Y:S01]  /*3ab0*/  LDCU UR4, c[0x0][0x38c] ;  /* 0x00007180ff0477ac */ /* 0x000e620008000800 */
[----:B------:R-:W-:Y:S02]  /*3ac0*/  R2UR UR5, R2 ;  /* 0x00000000020572ca */ /* 0x000fe400000e0000 */
[----:B------:R-:W-:Y:S02]  /*3ad0*/  PLOP3.LUT P2, PT, PT, PT, PT, 0x80, 0x8 ;  /* 0x000000000008781c */ /* 0x000fe40003f4f070 */
[----:B------:R-:W-:Y:S02]  /*3ae0*/  SHF.L.U32 R5, R11, 0x1f, RZ ;  /* 0x0000001f0b057819 */ /* 0x000fe400000006ff */
[----:B------:R-:W-:-:S07]  /*3af0*/  R2UR UR6, R16 ;  /* 0x00000000100672ca */ /* 0x000fce00000e0000 */
[----:B------:R-:W-:Y:S02]  /*3b00*/  ULEA UR7, UR5, UR62, 0x3 ;  /* 0x0000003e05077291 */ /* 0x000fe4000f8e18ff */
[----:B-1----:R-:W-:-:S04]  /*3b10*/  UISETP.GE.AND UP0, UPT, UR4, 0x1, UPT ;  /* 0x000000010400788c */ /* 0x002fc8000bf06270 */
[----:B------:R-:W-:Y:S01]  /*3b20*/  IMAD.U32 R4, RZ, RZ, UR7 ;  /* 0x00000007ff047e24 */ /* 0x000fe2000f8e00ff */
[----:B------:R-:W-:Y:S01]  /*3b30*/  ULEA UR8, UR5, UR6, 0x7 ;  /* 0x0000000605087291 */ /* 0x000fe2000f8e38ff */
[----:B------:R-:W-:-:S05]  /*3b40*/  PLOP3.LUT P0, PT, PT, PT, UP0, 0x80, 0x8 ;  /* 0x000000000008781c */ /* 0x000fca0003f0f008 */
[----:B------:R-:W-:-:S08]  /*3b50*/  @UP0 ULEA UR4, UR9, UR62, 0x3 ;  /* 0x0000003e09040291 */ /* 0x000fd0000f8e18ff */
[----:B------:R-:W-:-:S04]  /*3b60*/  @P0 SHF.L.U32 R0, R3, 0x1f, RZ ;  /* 0x0000001f03000819 */ /* 0x000fc800000006ff */
[----:B------:R1:W2:Y:S01]  /*3b70*/  @P0 SYNCS.PHASECHK.TRANS64.TRYWAIT P2, [UR4], R0 ;  /* 0x00000000ff0005a7 */ /* 0x0002a20008041104 */
[----:B------:R-:W3:Y:S02]  /*3b80*/  SYNCS.PHASECHK.TRANS64.TRYWAIT P0, [UR7+0xb0], R5 ;  /* 0x0000b005ff0075a7 */ /* 0x000ee40008001107 */
[----:B-123--:R-:W-:Y:S05]  /*3b90*/  @!P0 BRA `(.L_x_71) ;  /* 0x0000008c00548947 */ /* 0x00efea0003800000 */
.L_x_203:
[----:B------:R-:W-:Y:S01]  /*3ba0*/  UMOV UR64, UR60 ;  /* 0x0000003c00407c82 */ /* 0x000fe20008000000 */
[----:B------:R-:W-:Y:S05]  /*3bb0*/  BRA.U !UP0, `(.L_x_72) ;  /* 0x0000000508d07547 */ /* 0x000fea000b800000 */
[----:B------:R-:W-:Y:S01]  /*3bc0*/  R2UR UR4, R15 ;  /* 0x000000000f0472ca */ /* 0x000fe200000e0000 */
[----:B------:R-:W-:Y:S01]  /*3bd0*/  UPLOP3.LUT UP3, UPT, UPT, UPT, UPT, 0x40, 0x4 ;  /* 0x000000000004789c */ /* 0x000fe20003f6e870 */
[----:B------:R-:W-:Y:S01]  /*3be0*/  R2UR UR61, R13 ;  /* 0x000000000d3d72ca */ /* 0x000fe200000e0000 */
[----:B------:R-:W-:-:S10]  /*3bf0*/  UMOV UR7, UR9 ;  /* 0x0000000900077c82 */ /* 0x000fd40008000000 */
[----:B------:R-:W-:-:S12]  /*3c00*/  UIADD3 UR64, UPT, UPT, UR4, UR60, URZ ;  /* 0x0000003c04407290 */ /* 0x000fd8000fffe0ff */
.L_x_75:
[----:B--2---:R-:W-:Y:S01]  /*3c10*/  ULEA UR5, UR7, UR62, 0x3 ;  /* 0x0000003e07057291 */ /* 0x004fe2000f8e18ff */
[----:B------:R-:W-:Y:S11]  /*3c20*/  @P2 BRA `(.L_x_73) ;  /* 0x00000000000c2947 */ /* 0x000ff60003800000 */
[----:B-1----:R-:W-:Y:S04]  /*3c30*/  SHF.L.U32 R5, R3, 0x1f, RZ ;  /* 0x0000001f03057819 */ /* 0x002fe800000006ff */
[----:B------:R-:W1:Y:S02]  /*3c40*/  SYNCS.PHASECHK.TRANS64.TRYWAIT P0, [UR5], R5 ;  /* 0x00000005ff0075a7 */ /* 0x000e640008001105 */
[----:B-1----:R-:W-:Y:S05]  /*3c50*/  @!P0 BRA `(.L_x_74) ;  /* 0x0000008c00408947 */ /* 0x002fea0003800000 */
.L_x_73:
[----:B------:R-:W-:Y:S01]  /*3c60*/  UISETP.NE.AND UP0, UPT, UR61, 0x1, UPT ;  /* 0x000000013d00788c */ /* 0x000fe2000bf05270 */
[----:B------:R-:W-:Y:S01]  /*3c70*/  PLOP3.LUT P2, PT, PT, PT, PT, 0x80, 0x8 ;  /* 0x000000000008781c */ /* 0x000fe20003f4f070 */
[----:B------:R-:W-:Y:S01]  /*3c80*/  UIADD3 UR9, UPT, UPT, UR7, 0x1, URZ ;  /* 0x0000000107097890 */ /* 0x000fe2000fffe0ff */
[----:B------:R-:W-:Y:S01]  /*3c90*/  MOV.SPILL R6, UR65 ;  /* 0x0000004100067c02 */ /* 0x000fe20009000f00 */
[----:B------:R-:W-:Y:S01]  /*3ca0*/  UIADD3 UR63, UPT, UPT, UR5, 0x10, URZ ;  /* 0x00000010053f7890 */ /* 0x000fe2000fffe0ff */
[----:B-1----:R-:W-:Y:S01]  /*3cb0*/  MOV.SPILL R5, UR64 ;  /* 0x0000004000057c02 */ /* 0x002fe20009000f00 */
[----:B------:R-:W-:Y:S01]  /*3cc0*/  UISETP.NE.AND UP1, UPT, UR9, 0x2, UPT ;  /* 0x000000020900788c */ /* 0x000fe2000bf25270 */
[----:B------:R-:W-:Y:S01]  /*3cd0*/  PLOP3.LUT P0, PT, PT, PT, UP0, 0x80, 0x8 ;  /* 0x000000000008781c */ /* 0x000fe20003f0f008 */
[----:B------:R-:W-:Y:S02]  /*3ce0*/  ULEA UR6, UR7, UR67, 0xc ;  /* 0x0000004307067291 */ /* 0x000fe4000f8e60ff */
[----:B------:R-:W-:Y:S02]  /*3cf0*/  USEL UR5, URZ, 0x1, UP1 ;  /* 0x00000001ff057887 */ /* 0x000fe40008800000 */
[----:B------:R-:W-:Y:S02]  /*3d00*/  USEL UR9, UR9, URZ, UP1 ;  /* 0x000000ff09097287 */ /* 0x000fe40008800000 */
[----:B------:R-:W-:Y:S02]  /*3d10*/  ULEA UR4, UR7, UR66, 0xb ;  /* 0x0000004207047291 */ /* 0x000fe4000f8e58ff */
[----:B------:R-:W-:Y:S01]  /*3d20*/  @UP0 ULEA UR7, UR9, UR62, 0x3 ;  /* 0x0000003e09070291 */ /* 0x000fe2000f8e18ff */
[----:B------:R-:W-:Y:S01]  /*3d30*/  LOP3.LUT R3, R3, UR5, RZ, 0x3c, !PT ;  /* 0x0000000503037c12 */ /* 0x000fe2000f8e3cff */
[----:B------:R-:W-:Y:S02]  /*3d40*/  UIADD3 UR20, UPT, UPT, UR6, 0x2, URZ ;  /* 0x0000000206147890 */ /* 0x000fe4000fffe0ff */
[----:B------:R-:W-:Y:S01]  /*3d50*/  UIADD3 UR18, UPT, UPT, UR4, 0x2, URZ ;  /* 0x0000000204127890 */ /* 0x000fe2000fffe0ff */
[----:B------:R-:W-:Y:S01]  /*3d60*/  @P0 SHF.L.U32 R0, R3, 0x1f, RZ ;  /* 0x0000001f03000819 */ /* 0x000fe200000006ff */
[----:B------:R-:W-:Y:S02]  /*3d70*/  UIADD3 UR16, UPT, UPT, UR6, 0x4, URZ ;  /* 0x0000000406107890 */ /* 0x000fe4000fffe0ff */
[----:B------:R-:W-:Y:S01]  /*3d80*/  UIADD3 UR10, UPT, UPT, UR4, 0x4, URZ ;  /* 0x00000004040a7890 */ /* 0x000fe2000fffe0ff */
[----:B------:R2:W3:Y:S01]  /*3d90*/  @P0 SYNCS.PHASECHK.TRANS64.TRYWAIT P2, [UR7], R0 ;  /* 0x00000000ff0005a7 */ /* 0x0004e20008041107 */
[----:B------:R-:W-:Y:S02]  /*3da0*/  UIADD3 UR14, UPT, UPT, UR6, 0x6, URZ ;  /* 0x00000006060e7890 */ /* 0x000fe4000fffe0ff */
        /* <DEDUP_REMOVED lines=21> */
[----:B------:R-:W-:Y:S01]  /*3f00*/  UIADD3 UR61, UPT, UPT, UR61, -0x1, URZ ;  /* 0xffffffff3d3d7890 */ /* 0x000fe2000fffe0ff */
[----:B------:R-:W-:Y:S01]  /*3f10*/  UMOV UR7, 0x40004040 ;  /* 0x4000404000077882 */ /* 0x000fe20000000000 */
[----:B------:R-:W-:Y:S01]  /*3f20*/  UMOV UR64, 0x0 ;  /* 0x0000000000407882 */ /* 0x000fe20000000000 */
[----:B------:R-:W-:Y:S01]  /*3f30*/  UMOV UR65, 0x8400910 ;  /* 0x0840091000417882 */ /* 0x000fe20000000000 */
[----:B------:R-:W-:Y:S01]  /*3f40*/  UMOV UR5, 0x40004040 ;  /* 0x4000404000057882 */ /* 0x000fe20000000000 */
[----:B------:R-:W-:Y:S01]  /*3f50*/  UMOV UR21, 0x40004040 ;  /* 0x4000404000157882 */ /* 0x000fe20000000000 */
[----:B------:R1:W-:Y:S01]  /*3f60*/  UTCHMMA.2CTA gdesc[UR4], gdesc[UR6], tmem[UR8], tmem[UR64], idesc[UR65], UP3 ;  /* 0x00ff4006040075ea */ /* 0x0003e20009a00008 */
[----:B------:R-:W-:Y:S01]  /*3f70*/  UPLOP3.LUT UP3, UPT, UPT, UPT, UPT, 0x80, 0x8 ;  /* 0x000000000008789c */ /* 0x000fe20003f6f070 */
[----:B------:R-:W-:Y:S01]  /*3f80*/  UMOV UR19, 0x40004040 ;  /* 0x4000404000137882 */ /* 0x000fe20000000000 */
[----:B------:R-:W-:Y:S01]  /*3f90*/  UMOV UR17, 0x40004040 ;  /* 0x4000404000117882 */ /* 0x000fe20000000000 */
[----:B------:R4:W-:Y:S01]  /*3fa0*/  UTCHMMA.2CTA gdesc[UR18], gdesc[UR20], tmem[UR8], tmem[UR64], idesc[UR65], UPT ;  /* 0x00ff4014120075ea */ /* 0x0009e2000ba00008 */
        /* <DEDUP_REMOVED lines=19> */
[----:B-1----:R-:W-:Y:S01]  /*40e0*/  UMOV UR7, 0x8400910 ;  /* 0x0840091000077882 */ /* 0x002fe20000000000 */
[----:B------:R-:W-:Y:S01]  /*40f0*/  UMOV UR35, 0x40004040 ;  /* 0x4000404000237882 */ /* 0x000fe20000000000 */
[----:B------:R-:W-:Y:S01]  /*4100*/  UMOV UR33, 0x40004040 ;  /* 0x4000404000217882 */ /* 0x000fe20000000000 */
[----:B------:R-:W-:Y:S01]  /*4110*/  UMOV UR27, 0x40004040 ;  /* 0x40004040001b7882 */ /* 0x000fe20000000000 */
[----:B------:R-:W-:Y:S01]  /*4120*/  UMOV UR25, 0x40004040 ;  /* 0x4000404000197882 */ /* 0x000fe20000000000 */
[----:B----4-:R-:W-:Y:S02]  /*4130*/  UIADD3 UR20, UPT, UPT, UR4, 0x602, URZ ;  /* 0x0000060204147890 */ /* 0x010fe4000fffe0ff */
[----:B------:R-:W-:Y:S02]  /*4140*/  UIADD3 UR18, UPT, UPT, UR6, 0xc04, URZ ;  /* 0x00000c0406127890 */ /* 0x000fe4000fffe0ff */
[----:B--2---:R-:W-:Y:S02]  /*4150*/  UIADD3 UR16, UPT, UPT, UR4, 0x604, URZ ;  /* 0x0000060404107890 */ /* 0x004fe4000fffe0ff */
[----:B------:R-:W-:Y:S01]  /*4160*/  UIADD3 UR10, UPT, UPT, UR6, 0xc06, URZ ;  /* 0x00000c06060a7890 */ /* 0x000fe2000fffe0ff */
[----:B------:R-:W-:Y:S01]  /*4170*/  R2UR.FILL UR65, R6 ;  /* 0x00000000064172ca */ /* 0x000fe200004e0000 */
[----:B------:R-:W-:Y:S01]  /*4180*/  UMOV UR14, 0x0 ;  /* 0x00000000000e7882 */ /* 0x000fe20000000000 */
[----:B------:R-:W-:Y:S01]  /*4190*/  UMOV UR15, 0x8400910 ;  /* 0x08400910000f7882 */ /* 0x000fe20000000000 */
[----:B------:R-:W-:Y:S01]  /*41a0*/  UMOV UR12, 0x0 ;  /* 0x00000000000c7882 */ /* 0x000fe20000000000 */
[----:B------:R-:W-:Y:S01]  /*41b0*/  UTCHMMA.2CTA gdesc[UR28], gdesc[UR30], tmem[UR8], tmem[UR14], idesc[UR15], UPT ;  /* 0x00ff0e1e1c0075ea */ /* 0x000fe2000ba00008 */
[----:B------:R-:W-:Y:S01]  /*41c0*/  UTCHMMA.2CTA gdesc[UR56], gdesc[UR58], tmem[UR8], tmem[UR14], idesc[UR15], UPT ;  /* 0x00ff0e3a380075ea */ /* 0x000fe2000ba00008 */
[----:B------:R-:W-:Y:S01]  /*41d0*/  UMOV UR13, 0x8400910 ;  /* 0x08400910000d7882 */ /* 0x000fe20000000000 */
[----:B------:R-:W-:Y:S01]  /*41e0*/  UTCHMMA.2CTA gdesc[UR52], gdesc[UR54], tmem[UR8], tmem[UR14], idesc[UR15], UPT ;  /* 0x00ff0e36340075ea */ /* 0x000fe2000ba00008 */
[----:B------:R-:W-:Y:S01]  /*41f0*/  UIADD3 UR4, UPT, UPT, UR4, 0x606, URZ ;  /* 0x0000060604047890 */ /* 0x000fe2000fffe0ff */
[----:B------:R-:W-:Y:S01]  /*4200*/  UTCHMMA.2CTA gdesc[UR48], gdesc[UR50], tmem[UR8], tmem[UR12], idesc[UR13], UPT ;  /* 0x00ff0c32300075ea */ /* 0x000fe2000ba00008 */
[----:B------:R-:W-:Y:S01]  /*4210*/  UTCHMMA.2CTA gdesc[UR44], gdesc[UR46], tmem[UR8], tmem[UR12], idesc[UR13], UPT ;  /* 0x00ff0c2e2c0075ea */ /* 0x000fe2000ba00008 */
[----:B------:R-:W-:Y:S01]  /*4220*/  UMOV UR6, 0x0 ;  /* 0x0000000000067882 */ /* 0x000fe20000000000 */
[----:B------:R-:W-:Y:S01]  /*4230*/  UTCHMMA.2CTA gdesc[UR40], gdesc[UR42], tmem[UR8], tmem[UR12], idesc[UR13], UPT ;  /* 0x00ff0c2a280075ea */ /* 0x000fe2000ba00008 */
[----:B------:R1:W-:Y:S01]  /*4240*/  UTCHMMA.2CTA gdesc[UR36], gdesc[UR38], tmem[UR8], tmem[UR6], idesc[UR7], UPT ;  /* 0x00ff0626240075ea */ /* 0x0003e2000ba00008 */
[----:B------:R2:W-:Y:S01]  /*4250*/  UTCHMMA.2CTA gdesc[UR32], gdesc[UR34], tmem[UR8], tmem[UR76], idesc[UR77], UPT ;  /* 0x00ff4c22200075ea */ /* 0x0005e2000ba00008 */
[----:B------:R-:W-:Y:S01]  /*4260*/  UMOV UR23, 0x40004040 ;  /* 0x4000404000177882 */ /* 0x000fe20000000000 */
[----:B------:R2:W-:Y:S01]  /*4270*/  UTCHMMA.2CTA gdesc[UR24], gdesc[UR26], tmem[UR8], tmem[UR74], idesc[UR75], UPT ;  /* 0x00ff4a1a180075ea */ /* 0x0005e2000ba00008 */
[----:B------:R-:W-:Y:S01]  /*4280*/  R2UR.FILL UR64, R5 ;  /* 0x00000000054072ca */ /* 0x000fe200004e0000 */
[----:B------:R2:W-:Y:S01]  /*4290*/  UTCHMMA.2CTA gdesc[UR20], gdesc[UR22], tmem[UR8], tmem[UR72], idesc[UR73], UPT ;  /* 0x00ff4816140075ea */ /* 0x0005e2000ba00008 */
[----:B------:R2:W-:Y:S01]  /*42a0*/  UTCHMMA.2CTA gdesc[UR16], gdesc[UR18], tmem[UR8], tmem[UR70], idesc[UR71], UPT ;  /* 0x00ff4612100075ea */ /* 0x0005e2000ba00008 */
[----:B------:R2:W-:Y:S01]  /*42b0*/  UTCHMMA.2CTA gdesc[UR4], gdesc[UR10], tmem[UR8], tmem[UR68], idesc[UR69], UPT ;  /* 0x00ff440a040075ea */ /* 0x0005e2000ba00008 */
[----:B------:R2:W-:Y:S09]  /*42c0*/  UTCBAR.2CTA.MULTICAST [UR63], URZ, UR65 ;  /* 0x000000ff3f0073e9 */ /* 0x0005f20008200841 */
[----:B------:R-:W-:Y:S01]  /*42d0*/  UISETP.NE.AND UP0, UPT, UR60, UR64, UPT ;  /* 0x000000403c00728c */ /* 0x000fe2000bf05270 */
[----:B-1----:R-:W-:Y:S08]  /*42e0*/  UMOV UR7, UR9 ;  /* 0x0000000900077c82 */ /* 0x002ff00008000000 */
[----:B---3--:R-:W-:Y:S05]  /*42f0*/  BRA.U UP0, `(.L_x_75) ;  /* 0xfffffff900447547 */ /* 0x008fea000b83ffff */
.L_x_72:
[----:B--2---:R-:W-:Y:S01]  /*4300*/  R2UR UR4, R4 ;  /* 0x00000000040472ca */ /* 0x004fe200000e0000 */
[----:B------:R-:W-:Y:S01]  /*4310*/  UMOV UR60, UR64 ;  /* 0x00000040003c7c82 */ /* 0x000fe20008000000 */
[----:B------:R-:W-:-:S11]  /*4320*/  R2UR UR5, R14 ;  /* 0x000000000e0572ca */ /* 0x000fd600000e0000 */
[----:B------:R-:W-:-:S09]  /*4330*/  UIADD3 UR4, UPT, UPT, UR4, 0x90, URZ ;  /* 0x0000009004047890 */ /* 0x000fd2000fffe0ff */
[----:B------:R2:W-:Y:S01]  /*4340*/  UTCBAR.2CTA.MULTICAST [UR4], URZ, UR5 ;  /* 0x000000ff040073e9 */ /* 0x0005e20008200805 */
[----:B------:R-:W-:Y:S02]  /*4350*/  NOP ;  /* 0x0000000000007918 */ /* 0x000fe40000000000 */
.L_x_70:
[----:B--2---:R-:W-:Y:S02]  /*4360*/  R2UR UR4, R2 ;  /* 0x00000000020472ca */ /* 0x004fe400000e0000 */
[----:B------:R-:W-:-:S04]  /*4370*/  ISETP.NE.AND P0, PT, R10, 0x2, PT ;  /* 0x000000020a00780c */ /* 0x000fc80003f05270 */
[----:B-1----:R-:W-:Y:S02]  /*4380*/  SEL R5, RZ, 0x1, P0 ;  /* 0x00000001ff057807 */ /* 0x002fe40000000000 */
[----:B------:R-:W-:Y:S02]  /*4390*/  SEL R10, R10, RZ, P0 ;  /* 0x000000ff0a0a7207 */ /* 0x000fe40000000000 */
[----:B------:R-:W-:-:S03]  /*43a0*/  LOP3.LUT R8, R8, R5, RZ, 0x3c, !PT ;  /* 0x0000000508087212 */ /* 0x000fc600078e3cff */
[----:B------:R-:W-:-:S04]  /*43b0*/  UIADD3 UR4, UPT, UPT, UR4, 0x1, URZ ;  /* 0x0000000104047890 */ /* 0x000fc8000fffe0ff */
[----:B------:R-:W-:-:S04]  /*43c0*/  UISETP.NE.AND UP0, UPT, UR4, 0x4, UPT ;  /* 0x000000040400788c */ /* 0x000fc8000bf05270 */
[----:B------:R-:W-:Y:S02]  /*43d0*/  USEL UR5, URZ, 0x1, UP0 ;  /* 0x00000001ff057887 */ /* 0x000fe40008000000 */
[----:B------:R-:W-:-:S04]  /*43e0*/  USEL UR4, UR4, URZ, UP0 ;  /* 0x000000ff04047287 */ /* 0x000fc80008000000 */
[----:B------:R-:W-:Y:S02]  /*43f0*/  LOP3.LUT R11, R11, UR5, RZ, 0x3c, !PT ;  /* 0x000000050b0b7c12 */ /* 0x000fe4000f8e3cff */
[----:B------:R-:W-:Y:S01]  /*4400*/  IMAD.U32 R2, RZ, RZ, UR4 ;  /* 0x00000004ff027e24 */ /* 0x000fe2000f8e00ff */
[----:B------:R-:W-:Y:S06]  /*4410*/  @P1 BRA `(.L_x_76) ;  /* 0xfffffff4005c1947 */ /* 0x000fec000383ffff */
[----:B------:R-:W1:Y:S01]  /*4420*/  S2UR UR8, SR_CgaCtaId ;  /* 0x00000000000879c3 */ /* 0x000e620000008800 */
[----:B------:R-:W-:Y:S01]  /*4430*/  ELECT P0, URZ, PT ;  /* 0x0000000000ff782f */ /* 0x000fe20003800000 */
[----:B------:R-:W-:Y:S01]  /*4440*/  IMAD.MOV.U32 R0, RZ, RZ, 0x1 ;  /* 0x00000001ff007424 */ /* 0x000fe200078e00ff */
[----:B------:R-:W-:Y:S01]  /*4450*/  UMOV UR4, 0x40 ;  /* 0x0000004000047882 */ /* 0x000fe20000000000 */
[----:B------:R-:W-:-:S04]  /*4460*/  R2UR UR5, R12 ;  /* 0x000000000c0572ca */ /* 0x000fc800000e0000 */
[----:B------:R-:W-:Y:S09]  /*4470*/  UVIRTCOUNT.DEALLOC.SMPOOL 0x80 ;  /* 0x000000800000784c */ /* 0x000ff20000000000 */
[----:B------:R-:W-:Y:S02]  /*4480*/  UISETP.NE.AND UP0, UPT, UR5, URZ, UPT ;  /* 0x000000ff0500728c */ /* 0x000fe4000bf05270 */
[----:B-1----:R-:W-:-:S09]  /*4490*/  ULEA UR8, UR8, UR4, 0x18 ;  /* 0x0000000408087291 */ /* 0x002fd2000f8ec0ff */
[----:B------:R1:W-:Y:S01]  /*44a0*/  @P0 STS.U8 [UR8+0x1c], R0 ;  /* 0x00001c00ff000988 */ /* 0x0003e20008000008 */
[----:B------:R-:W-:Y:S05]  /*44b0*/  BRA.U UP0, `(.L_x_77) ;  /* 0x0000000100a87547 */ /* 0x000fea000b800000 */
[----:B------:R-:W-:Y:S01]  /*44c0*/  R2UR UR4, R2 ;  /* 0x00000000020472ca */ /* 0x000fe200000e0000 */
[----:B------:R-:W-:Y:S01]  /*44d0*/  UIADD3 UR7, UPT, UPT, UR62, 0xb0, URZ ;  /* 0x000000b03e077890 */ /* 0x000fe2000fffe0ff */
[----:B------:R-:W-:-:S11]  /*44e0*/  SHF.L.U32 R3, R11, 0x1f, RZ ;  /* 0x0000001f0b037819 */ /* 0x000fd600000006ff */
[----:B------:R-:W-:-:S09]  /*44f0*/  ULEA UR4, UR4, UR7, 0x3 ;  /* 0x0000000704047291 */ /* 0x000fd2000f8e18ff */
[----:B------:R-:W2:Y:S02]  /*4500*/  SYNCS.PHASECHK.TRANS64.TRYWAIT P0, [UR4], R3 ;  /* 0x00000003ff0075a7 */ /* 0x000ea40008001104 */
[----:B--2---:R-:W-:Y:S05]  /*4510*/  @!P0 BRA `(.L_x_78) ;  /* 0x0000008400288947 */ /* 0x004fea0003800000 */
.L_x_206:
[----:B------:R-:W-:-:S13]  /*4520*/  R2UR UR4, R2 ;  /* 0x00000000020472ca */ /* 0x000fda00000e0000 */
[----:B------:R-:W-:-:S04]  /*4530*/  UIADD3 UR4, UPT, UPT, UR4, 0x1, URZ ;  /* 0x0000000104047890 */ /* 0x000fc8000fffe0ff */
[----:B------:R-:W-:-:S04]  /*4540*/  UISETP.NE.AND UP1, UPT, UR4, 0x4, UPT ;  /* 0x000000040400788c */ /* 0x000fc8000bf25270 */
[----:B------:R-:W-:Y:S02]  /*4550*/  USEL UR6, URZ, 0x1, UP1 ;  /* 0x00000001ff067887 */ /* 0x000fe40008800000 */
[----:B------:R-:W-:-:S04]  /*4560*/  USEL UR4, UR4, URZ, UP1 ;  /* 0x000000ff04047287 */ /* 0x000fc80008800000 */
[----:B------:R-:W-:Y:S01]  /*4570*/  ULEA UR5, UR4, UR7, 0x3 ;  /* 0x0000000704057291 */ /* 0x000fe2000f8e18ff */
[----:B------:R-:W-:-:S04]  /*4580*/  LOP3.LUT R2, R11, UR6, RZ, 0x3c, !PT ;  /* 0x000000060b027c12 */ /* 0x000fc8000f8e3cff */
[----:B-1----:R-:W-:-:S04]  /*4590*/  SHF.L.U32 R3, R2, 0x1f, RZ ;  /* 0x0000001f02037819 */ /* 0x002fc800000006ff */
[----:B------:R-:W1:Y:S02]  /*45a0*/  SYNCS.PHASECHK.TRANS64.TRYWAIT P0, [UR5], R3 ;  /* 0x00000003ff0075a7 */ /* 0x000e640008001105 */
[----:B-1----:R-:W-:Y:S05]  /*45b0*/  @!P0 BRA `(.L_x_79) ;  /* 0x0000008400188947 */ /* 0x002fea0003800000 */
.L_x_208:
        /* <DEDUP_REMOVED lines=9> */
.L_x_210:
[----:B------:R-:W-:-:S04]  /*4650*/  UIADD3 UR4, UPT, UPT, UR4, 0x1, URZ ;  /* 0x0000000104047890 */ /* 0x000fc8000fffe0ff */
[----:B------:R-:W-:-:S04]  /*4660*/  UISETP.NE.AND UP1, UPT, UR4, 0x4, UPT ;  /* 0x000000040400788c */ /* 0x000fc8000bf25270 */
[----:B------:R-:W-:Y:S02]  /*4670*/  USEL UR5, URZ, 0x1, UP1 ;  /* 0x00000001ff057887 */ /* 0x000fe40008800000 */
[----:B------:R-:W-:-:S04]  /*4680*/  USEL UR4, UR4, URZ, UP1 ;  /* 0x000000ff04047287 */ /* 0x000fc80008800000 */
[----:B------:R-:W-:Y:S01]  /*4690*/  ULEA UR4, UR4, UR7, 0x3 ;  /* 0x0000000704047291 */ /* 0x000fe2000f8e18ff */
[----:B-1----:R-:W-:-:S04]  /*46a0*/  LOP3.LUT R3, R2, UR5, RZ, 0x3c, !PT ;  /* 0x0000000502037c12 */ /* 0x002fc8000f8e3cff */
[----:B------:R-:W-:Y:S01]  /*46b0*/  SHF.L.U32 R3, R3, 0x1f, RZ ;  /* 0x0000001f03037819 */ /* 0x000fe200000006ff */
[----:B------:R-:W-:-:S04]  /*46c0*/  IMAD.U32 R0, RZ, RZ, UR4 ;  /* 0x00000004ff007e24 */ /* 0x000fc8000f8e00ff */
[----:B------:R1:W2:Y:S03]  /*46d0*/  SYNCS.PHASECHK.TRANS64.TRYWAIT P0, [R0+URZ], R3 ;  /* 0x00000003000075a7 */ /* 0x0002a600080011ff */
[----:B--2---:R-:W-:Y:S05]  /*46e0*/  @!P0 NANOSLEEP.SYNCS 0x989680 ;  /* 0x009896800000895d */ /* 0x004fea0003900000 */
[----:B------:R-:W2:Y:S02]  /*46f0*/  @!P0 SYNCS.PHASECHK.TRANS64 P0, [R0+URZ], R3 ;  /* 0x00000003000085a7 */ /* 0x000ea400080010ff */
[----:B--2---:R-:W-:Y:S05]  /*4700*/  @P0 BRA `(.L_x_81) ;  /* 0x0000000000240947 */ /* 0x004fea0003800000 */
.L_x_82:
[----:B--2---:R2:W3:Y:S02]  /*4710*/  SYNCS.PHASECHK.TRANS64.TRYWAIT P0, [R0+URZ], R3 ;  /* 0x00000003000075a7 */ /* 0x0044e400080011ff */
[----:B---3--:R-:W-:Y:S05]  /*4720*/  @!P0 NANOSLEEP.SYNCS 0x989680 ;  /* 0x009896800000895d */ /* 0x008fea0003900000 */
[----:B------:R-:W3:Y:S02]  /*4730*/  @!P0 SYNCS.PHASECHK.TRANS64 P0, [R0+URZ], R3 ;  /* 0x00000003000085a7 */ /* 0x000ee400080010ff */
[----:B---3--:R-:W-:Y:S05]  /*4740*/  @!P0 BRA `(.L_x_82) ;  /* 0xfffffffc00f08947 */ /* 0x008fea000383ffff */
[----:B------:R-:W-:Y:S05]  /*4750*/  BRA `(.L_x_81) ;  /* 0x0000000000107947 */ /* 0x000fea0003800000 */
.L_x_77:
[----:B------:R-:W-:Y:S01]  /*4760*/  R2UR UR5, R9 ;  /* 0x00000000090572ca */ /* 0x000fe200000e0000 */
[----:B------:R-:W-:-:S12]  /*4770*/  UIADD3 UR4, UPT, UPT, UR62, 0xf0, URZ ;  /* 0x000000f03e047890 */ /* 0x000fd8000fffe0ff */
[----:B------:R-:W-:-:S09]  /*4780*/  UPRMT UR4, UR5, 0x654, UR4 ;  /* 0x0000065405047896 */ /* 0x000fd20008000004 */
[----:B------:R-:W-:Y:S03]  /*4790*/  SYNCS.ARRIVE.TRANS64.RED.A1T0 RZ, [UR4], RZ ;  /* 0x000000ffffff79a7 */ /* 0x000fe60008100404 */
.L_x_81:
[----:B-12---:R-:W-:Y:S01]  /*47a0*/  SHF.L.U32 R3, RZ, 0x1f, RZ ;  /* 0x0000001fff037819 */ /* 0x006fe200000006ff */
[----:B------:R-:W-:Y:S01]  /*47b0*/  UIADD3 UR4, UPT, UPT, UR62, 0xf0, URZ ;  /* 0x000000f03e047890 */ /* 0x000fe2000fffe0ff */
[----:B------:R-:W-:Y:S02]  /*47c0*/  PLOP3.LUT P0, PT, PT, PT, UP0, 0x80, 0x8 ;  /* 0x000000000008781c */ /* 0x000fe40003f0f008 */
[----:B------:R-:W1:Y:S02]  /*47d0*/  SYNCS.PHASECHK.TRANS64.TRYWAIT P1, [UR62+0xf0], R3 ;  /* 0x0000f003ff0075a7 */ /* 0x000e64000802113e */
[----:B-1----:R-:W-:Y:S09]  /*47e0*/  @!P1 BRA `(.L_x_83) ;  /* 0x0000008000bc9947 */ /* 0x002ff20003800000 */
.L_x_212:
[----:B------:R-:W-:Y:S02]  /*47f0*/  R2UR UR6, R9 ;  /* 0x00000000090672ca */ /* 0x000fe400000e0000 */
[----:B------:R-:W-:-:S11]  /*4800*/  R2UR UR5, R16 ;  /* 0x00000000100572ca */ /* 0x000fd600000e0000 */
[----:B------:R-:W-:-:S03]  /*4810*/  @!UP0 UPRMT UR4, UR6, 0x654, UR4 ;  /* 0x0000065406048896 */ /* 0x000fc60008000004 */
[----:B------:R-:W-:-:S06]  /*4820*/  UMOV UR6, 0x1 ;  /* 0x0000000100067882 */ /* 0x000fcc0000000000 */
[----:B------:R-:W-:Y:S01]  /*4830*/  @!P0 SYNCS.ARRIVE.TRANS64.RED.A1T0 RZ, [UR4], RZ ;  /* 0x000000ffffff89a7 */ /* 0x000fe20008100404 */
[----:B------:R-:W-:Y:S01]  /*4840*/  NOP ;  /* 0x0000000000007918 */ /* 0x000fe20000000000 */
[----:B-1----:R-:W1:Y:S01]  /*4850*/  LDS R0, [UR8+0x14] ;  /* 0x00001408ff007984 */ /* 0x002e620008000800 */
[----:B------:R-:W-:-:S03]  /*4860*/  ULOP3.LUT UR4, UR5, 0xffff, URZ, 0xc0, !UPT ;  /* 0x0000ffff05047892 */ /* 0x000fc6000f8ec0ff */
[----:B------:R-:W-:Y:S01]  /*4870*/  UMOV UR5, 0xffff ;  /* 0x0000ffff00057882 */ /* 0x000fe20000000000 */
[----:B------:R-:W-:-:S04]  /*4880*/  USHF.R.U32.HI UR4, URZ, 0x5, UR4 ;  /* 0x00000005ff047899 */ /* 0x000fc80008011604 */
[----:B------:R-:W-:Y:S02]  /*4890*/  USHF.L.U32 UR5, UR5, UR4, URZ ;  /* 0x0000000405057299 */ /* 0x000fe400080006ff */
[----:B------:R-:W-:-:S04]  /*48a0*/  USHF.L.U32 UR4, UR6, UR4, URZ ;  /* 0x0000000406047299 */ /* 0x000fc800080006ff */
[----:B-1----:R-:W-:-:S04]  /*48b0*/  LOP3.LUT R0, R0, UR5, RZ, 0xc0, !PT ;  /* 0x0000000500007c12 */ /* 0x002fc8000f8ec0ff */
[----:B------:R-:W-:-:S13]  /*48c0*/  ISETP.NE.AND P0, PT, R0, UR5, PT ;  /* 0x0000000500007c0c */ /* 0x000fda000bf05270 */
[----:B------:R-:W-:Y:S05]  /*48d0*/  @P0 BRA `(.L_x_84) ;  /* 0x0000000000580947 */ /* 0x000fea0003800000 */
[----:B------:R-:W1:Y:S02]  /*48e0*/  LDS R0, [UR8+0x18] ;  /* 0x00001808ff007984 */ /* 0x000e640008000800 */
[----:B-1----:R-:W-:-:S04]  /*48f0*/  LOP3.LUT R0, R0, UR4, RZ, 0xc0, !PT ;  /* 0x0000000400007c12 */ /* 0x002fc8000f8ec0ff */
[----:B------:R-:W-:-:S13]  /*4900*/  ISETP.NE.AND P0, PT, R0, UR4, PT ;  /* 0x0000000400007c0c */ /* 0x000fda000bf05270 */
[----:B------:R-:W-:Y:S05]  /*4910*/  @P0 BRA `(.L_x_85) ;  /* 0x00000000003c0947 */ /* 0x000fea0003800000 */
[----:B------:R-:W1:Y:S01]  /*4920*/  S2R R2, SR_LANEID ;  /* 0x0000000000027919 */ /* 0x000e620000000000 */
[----:B------:R-:W-:Y:S01]  /*4930*/  ULOP3.LUT UR5, URZ, UR5, URZ, 0x33, !UPT ;  /* 0x00000005ff057292 */ /* 0x000fe2000f8e33ff */
[----:B------:R-:W-:Y:S01]  /*4940*/  LOP3.LUT R4, RZ, UR4, RZ, 0x33, !PT ;  /* 0x00000004ff047c12 */ /* 0x000fe2000f8e33ff */
[----:B------:R-:W-:Y:S02]  /*4950*/  VOTEU.ANY UR4, UPT, PT ;  /* 0x0000000000047886 */ /* 0x000fe400038e0100 */
[----:B------:R-:W-:Y:S01]  /*4960*/  UFLO.U32 UR4, UR4 ;  /* 0x00000004000472bd */ /* 0x000fe200080e0000 */
[----:B------:R-:W2:Y:S01]  /*4970*/  REDUX UR6, R4 ;  /* 0x00000000040673c4 */ /* 0x000ea20000000000 */
[----:B------:R-:W-:-:S06]  /*4980*/  IMAD.U32 R0, RZ, RZ, UR5 ;  /* 0x00000005ff007e24 */ /* 0x000fcc000f8e00ff */
[----:B------:R3:W-:Y:S01]  /*4990*/  UTCATOMSWS.AND URZ, UR5 ;  /* 0x0000000500ff79e3 */ /* 0x0007e20008000000 */
[----:B------:R-:W4:Y:S01]  /*49a0*/  REDUX UR7, R0 ;  /* 0x00000000000773c4 */ /* 0x000f220000000000 */
[----:B-1----:R-:W-:Y:S01]  /*49b0*/  ISETP.EQ.U32.AND P0, PT, R2, UR4, PT ;  /* 0x0000000402007c0c */ /* 0x002fe2000bf02070 */
[----:B--2---:R-:W-:Y:S01]  /*49c0*/  IMAD.U32 R2, RZ, RZ, UR6 ;  /* 0x00000006ff027e24 */ /* 0x004fe2000f8e00ff */
[----:B----4-:R-:W-:-:S11]  /*49d0*/  MOV R3, UR7 ;  /* 0x0000000700037c02 */ /* 0x010fd60008000f00 */
[----:B------:R3:W-:Y:S04]  /*49e0*/  @P0 ATOMS.AND RZ, [UR8+0x14], R3 ;  /* 0x00001403ffff098c */ /* 0x0007e8000a800008 */
[----:B------:R3:W-:Y:S01]  /*49f0*/  @P0 ATOMS.AND RZ, [UR8+0x18], R2 ;  /* 0x00001802ffff098c */ /* 0x0007e2000a800008 */
[----:B------:R-:W-:Y:S05]  /*4a00*/  BRA `(.L_x_86) ;  /* 0x0000000000147947 */ /* 0x000fea0003800000 */
.L_x_85:
[----:B------:R-:W-:Y:S02]  /*4a10*/  MOV R2, 0x4a30 ;  /* 0x00004a3000027802 */ /* 0x000fe40000000f00 */
[----:B-----5:R-:W-:Y:S05]  /*4a20*/  CALL.REL.NOINC `($__internal_0_$__cuda_sm10x_tcgen05_guardrail_trap_col_being_dealloced_not_returned_by_alloc) ;  /* 0x0000008800447944 */ /* 0x020fea0003c00000 */
[----:B------:R-:W-:Y:S05]  /*4a30*/  BRA `(.L_x_86) ;  /* 0x0000000000087947 */ /* 0x000fea0003800000 */
.L_x_84:
[----:B------:R-:W-:Y:S02]  /*4a40*/  MOV R2, 0x4a60 ;  /* 0x00004a6000027802 */ /* 0x000fe40000000f00 */
[----:B-----5:R-:W-:Y:S05]  /*4a50*/  CALL.REL.NOINC `($__internal_2_$__cuda_sm10x_tcgen05_guardrail_trap_unallocated_columns_being_dealloced) ;  /* 0x0000008800507944 */ /* 0x020fea0003c00000 */
.L_x_86:
[----:B------:R-:W-:Y:S01]  /*4a60*/  NOP ;  /* 0x0000000000007918 */ /* 0x000fe20000000000 */
[----:B---3--:R-:W-:Y:S05]  /*4a70*/  EXIT ;  /* 0x000000000000794d */ /* 0x008fea0003800000 */
.L_x_57:
[----:B------:R-:W-:-:S09]  /*4a80*/  UISETP.NE.OR UP5, UPT, UR10, 0x3, !UP5 ;  /* 0x000000030a00788c */ /* 0x000fd2000efa5670 */
[----:B------:R-:W-:Y:S05]  /*4a90*/  BRA.U UP5, `(.L_x_87) ;  /* 0x0000001905587547 */ /* 0x000fea000b800000 */
[----:B------:R-:W1:Y:S01]  /*4aa0*/  LDC R0, c[0x0][0xb30] ;  /* 0x0002cc00ff007b82 */ /* 0x000e620000000800 */
[----:B------:R-:W2:Y:S01]  /*4ab0*/  LDCU.64 UR4, c[0x0][0x888] ;  /* 0x00011100ff0477ac */ /* 0x000ea20008000a00 */
[----:B------:R-:W-:Y:S02]  /*4ac0*/  HFMA2 R25, -RZ, RZ, 0, 0 ;  /* 0x00000000ff197431 */ /* 0x000fe400000001ff */
[----:B------:R-:W-:Y:S01]  /*4ad0*/  IMAD.MOV.U32 R27, RZ, RZ, RZ ;  /* 0x000000ffff1b7224 */ /* 0x000fe200078e00ff */
[----:B------:R-:W3:Y:S01]  /*4ae0*/  LDCU.64 UR22, c[0x0][0x890] ;  /* 0x00011200ff1677ac */ /* 0x000ee20008000a00 */
[----:B------:R-:W-:Y:S02]  /*4af0*/  IMAD.MOV.U32 R23, RZ, RZ, 0x2000 ;  /* 0x00002000ff177424 */ /* 0x000fe400078e00ff */
[----:B------:R-:W4:Y:S01]  /*4b00*/  LDC R19, c[0x0][0x370] ;  /* 0x0000dc00ff137b82 */ /* 0x000f220000000800 */
[----:B------:R-:W-:-:S07]  /*4b10*/  UPLOP3.LUT UP1, UPT, UPT, UPT, UPT, 0x40, 0x4 ;  /* 0x000000000004789c */ /* 0x000fce0003f2e870 */
[----:B------:R-:W4:Y:S01]  /*4b20*/  LDC R2, c[0x0][0xb0c] ;  /* 0x0002c300ff027b82 */ /* 0x000f220000000800 */
[----:B--2---:R-:W-:-:S03]  /*4b30*/  UISETP.NE.U32.AND UP3, UPT, UR4, URZ, UPT ;  /* 0x000000ff0400728c */ /* 0x004fc6000bf65070 */
[----:B------:R-:W-:Y:S01]  /*4b40*/  UMOV UR4, 0x400 ;  /* 0x0000040000047882 */ /* 0x000fe20000000000 */
[----:B---3--:R-:W-:-:S03]  /*4b50*/  UISETP.NE.U32.AND UP4, UPT, UR22, URZ, UPT ;  /* 0x000000ff1600728c */ /* 0x008fc6000bf85070 */
[----:B------:R-:W2:Y:S01]  /*4b60*/  LDC R18, c[0x0][0xb20] ;  /* 0x0002c800ff127b82 */ /* 0x000ea20000000800 */
[----:B------:R-:W-:Y:S01]  /*4b70*/  ULEA UR4, UR46, UR4, 0x18 ;  /* 0x000000042e047291 */ /* 0x000fe2000f8ec0ff */
[----:B-1----:R-:W-:Y:S01]  /*4b80*/  ISETP.NE.AND P1, PT, R0, 0x1, PT ;  /* 0x000000010000780c */ /* 0x002fe20003f25270 */
[----:B------:R-:W-:Y:S02]  /*4b90*/  UISETP.NE.AND.EX UP3, UPT, UR5, URZ, UPT, UP3 ;  /* 0x000000ff0500728c */ /* 0x000fe4000bf65330 */
[----:B------:R-:W-:Y:S02]  /*4ba0*/  UIADD3 UR49, UPT, UPT, UR4, 0x20, URZ ;  /* 0x0000002004317890 */ /* 0x000fe4000fffe0ff */
[----:B------:R-:W-:Y:S01]  /*4bb0*/  UIADD3 UR41, UPT, UPT, UR4, 0x28, URZ ;  /* 0x0000002804297890 */ /* 0x000fe2000fffe0ff */
[----:B-----5:R-:W1:Y:S01]  /*4bc0*/  LDC.64 R32, c[0x0][0x348] ;  /* 0x0000d200ff207b82 */ /* 0x020e620000000a00 */
[----:B------:R-:W-:Y:S02]  /*4bd0*/  UIADD3 UR33, UPT, UPT, UR4, 0x30, URZ ;  /* 0x0000003004217890 */ /* 0x000fe4000fffe0ff */
[----:B------:R-:W-:-:S02]  /*4be0*/  UIADD3 UR25, UPT, UPT, UR4, 0x38, URZ ;  /* 0x0000003804197890 */ /* 0x000fc4000fffe0ff */
[----:B------:R-:W-:-:S03]  /*4bf0*/  UISETP.NE.AND.EX UP4, UPT, UR23, URZ, UPT, UP4 ;  /* 0x000000ff1700728c */ /* 0x000fc6000bf85340 */
[----:B------:R-:W3:Y:S08]  /*4c00*/  LDC.64 R16, c[0x0][0xb10] ;  /* 0x0002c400ff107b82 */ /* 0x000ef00000000a00 */
[----:B------:R-:W1:Y:S08]  /*4c10*/  LDC.64 R6, c[0x0][0xb18] ;  /* 0x0002c600ff067b82 */ /* 0x000e700000000a00 */
[----:B------:R-:W1:Y:S08]  /*4c20*/  LDC.64 R4, c[0x0][0xb28] ;  /* 0x0002ca00ff047b82 */ /* 0x000e700000000a00 */
[----:B--2-4-:R-:W1:Y:S02]  /*4c30*/  LDC R22, c[0x0][0x374] ;  /* 0x0000dd00ff167b82 */ /* 0x014e640000000800 */
.L_x_102:
[----:B------:R-:W-:Y:S02]  /*4c40*/  LEA R0, R27, UR4, 0x3 ;  /* 0x000000041b007c11 */ /* 0x000fe4000f8e18ff */
[----:B------:R-:W-:Y:S02]  /*4c50*/  SHF.L.U32 R3, R25, 0x1f, RZ ;  /* 0x0000001f19037819 */ /* 0x000fe400000006ff */
[----:B------:R-:W-:Y:S02]  /*4c60*/  LEA R28, R27, UR4, 0x4 ;  /* 0x000000041b1c7c11 */ /* 0x000fe4000f8e20ff */
[----:B--2---:R-:W2:Y:S02]  /*4c70*/  SYNCS.PHASECHK.TRANS64.TRYWAIT P0, [R0+URZ+0x70], R3 ;  /* 0x00007003000075a7 */ /* 0x004ea400080011ff */
[----:B--2---:R-:W-:Y:S05]  /*4c80*/  @!P0 BRA `(.L_x_88) ;  /* 0x0000007c00ac8947 */ /* 0x004fea0003800000 */
.L_x_213:
[----:B------:R-:W-:Y:S01]  /*4c90*/  ISETP.GE.AND P0, PT, R26, 0x1, PT ;  /* 0x000000011a00780c */ /* 0x000fe20003f06270 */
[----:B------:R-:W4:Y:S01]  /*4ca0*/  LDS.128 R28, [R28+0x100] ;  /* 0x000100001c1c7984 */ /* 0x000f220000000c00 */
[----:B--2---:R-:W-:Y:S01]  /*4cb0*/  VIADD R0, R0, 0x80 ;  /* 0x0000008000007836 */ /* 0x004fe20000000000 */
[----:B------:R-:W-:Y:S01]  /*4cc0*/  @!PT LDS RZ, [RZ] ;  /* 0x00000000fffff984 */ /* 0x000fe20000000800 */
[----:B------:R-:W-:Y:S01]  /*4cd0*/  @!PT LDS RZ, [RZ] ;  /* 0x00000000fffff984 */ /* 0x000fe20000000800 */
[----:B------:R-:W-:Y:S01]  /*4ce0*/  @!PT LDS RZ, [RZ] ;  /* 0x00000000fffff984 */ /* 0x000fe20000000800 */
[----:B------:R-:W-:Y:S01]  /*4cf0*/  @!PT LDS RZ, [RZ] ;  /* 0x00000000fffff984 */ /* 0x000fe20000000800 */
[----:B------:R2:W-:Y:S06]  /*4d00*/  MEMBAR.ALL.CTA ;  /* 0x0000000000007992 */ /* 0x0005ec0000008000 */
[----:B--2---:R-:W2:Y:S01]  /*4d10*/  FENCE.VIEW.ASYNC.S ;  /* 0x00000000000073c6 */ /* 0x004ea20000000000 */
[----:B------:R-:W-:Y:S04]  /*4d20*/  PRMT R0, RZ, 0x654, R0 ;  /* 0x00000654ff007816 */ /* 0x000fe80000000000 */
[----:B--2---:R2:W-:Y:S01]  /*4d30*/  SYNCS.ARRIVE.TRANS64.RED.A1T0 RZ, [R0+URZ], RZ ;  /* 0x000000ff00ff79a7 */ /* 0x0045e200081004ff */
[----:B----4-:R-:W-:Y:S11]  /*4d40*/  LOP3.LUT P3, RZ, R30, 0x1, RZ, 0xc0, !PT ;  /* 0x000000011eff7812 */ /* 0x010ff6000786c0ff */
[----:B------:R-:W-:Y:S02]  /*4d50*/  @!UPT UIADD3 URZ, UPT, UPT, URZ, URZ, URZ ;  /* 0x000000fffffff290 */ /* 0x000fe4000fffe0ff */
[----:B------:R-:W-:Y:S02]  /*4d60*/  @P3 MOV R13, R28 ;  /* 0x0000001c000d3202 */ /* 0x000fe40000000f00 */
[----:B------:R-:W-:Y:S01]  /*4d70*/  @P3 LOP3.LUT R8, R29, 0xffff, RZ, 0xc0, !PT ;  /* 0x0000ffff1d083812 */ /* 0x000fe200078ec0ff */
[----:B--2---:R-:W-:Y:S06]  /*4d80*/  @!P0 BRA `(.L_x_89) ;  /* 0x0000000000a48947 */ /* 0x004fec0003800000 */
[----:B-1----:R-:W-:Y:S01]  /*4d90*/  IMAD.HI.U32 R37, R22, R7, RZ ;  /* 0x0000000716257227 */ /* 0x002fe200078e00ff */
[----:B------:R-:W-:Y:S02]  /*4da0*/  ISETP.NE.AND P0, PT, R6, 0x1, PT ;  /* 0x000000010600780c */ /* 0x000fe40003f05270 */
[----:B------:R-:W-:Y:S01]  /*4db0*/  ISETP.NE.AND P2, PT, R26, 0x1, PT ;  /* 0x000000011a00780c */ /* 0x000fe20003f45270 */
[----:B---3--:R-:W-:Y:S01]  /*4dc0*/  IMAD.HI.U32 R34, R19, R16, RZ ;  /* 0x0000001013227227 */ /* 0x008fe200078e00ff */
[----:B------:R-:W-:Y:S02]  /*4dd0*/  SHF.R.U32.HI R37, RZ, R18, R37 ;  /* 0x00000012ff257219 */ /* 0x000fe40000011625 */
[----:B------:R-:W-:Y:S01]  /*4de0*/  ISETP.NE.AND P4, PT, R2, 0x1, PT ;  /* 0x000000010200780c */ /* 0x000fe20003f85270 */
[----:B------:R-:W-:Y:S01]  /*4df0*/  IMAD.HI.U32 R36, R13, R16, RZ ;  /* 0x000000100d247227 */ /* 0x000fe200078e00ff */
[----:B------:R-:W-:Y:S02]  /*4e00*/  SHF.R.U32.HI R34, RZ, R17, R34 ;  /* 0x00000011ff227219 */ /* 0x000fe40000011622 */
[----:B------:R-:W-:Y:S01]  /*4e10*/  SEL R3, R22, R37, !P0 ;  /* 0x0000002516037207 */ /* 0x000fe20004000000 */
[C---:B------:R-:W-:Y:S01]  /*4e20*/  IMAD.HI.U32 R37, R8.reuse, R7, RZ ;  /* 0x0000000708257227 */ /* 0x040fe200078e00ff */
[----:B------:R-:W-:Y:S02]  /*4e30*/  SEL R11, R19, R34, !P4 ;  /* 0x00000022130b7207 */ /* 0x000fe40006000000 */
[----:B------:R-:W-:Y:S01]  /*4e40*/  SHF.R.U32.HI R36, RZ, R17, R36 ;  /* 0x00000011ff247219 */ /* 0x000fe20000011624 */
[----:B------:R-:W-:Y:S01]  /*4e50*/  IMAD.HI.U32 R38, R3, R4, RZ ;  /* 0x0000000403267227 */ /* 0x000fe200078e00ff */
[----:B------:R-:W-:Y:S03]  /*4e60*/  SHF.R.U32.HI R37, RZ, R18, R37 ;  /* 0x00000012ff257219 */ /* 0x000fe60000011625 */
[----:B------:R-:W-:Y:S01]  /*4e70*/  IMAD.HI.U32 R34, R11, R4, RZ ;  /* 0x000000040b227227 */ /* 0x000fe200078e00ff */
[----:B------:R-:W-:Y:S02]  /*4e80*/  @P2 SHF.R.U32.HI R3, RZ, R5, R38 ;  /* 0x00000005ff032219 */ /* 0x000fe40000011626 */
[----:B------:R-:W-:Y:S02]  /*4e90*/  SEL R9, R8, R37, !P0 ;  /* 0x0000002508097207 */ /* 0x000fe40004000000 */
[----:B------:R-:W-:Y:S01]  /*4ea0*/  @P2 SHF.R.U32.HI R11, RZ, R5, R34 ;  /* 0x00000005ff0b2219 */ /* 0x000fe20000011622 */
[C---:B------:R-:W-:Y:S01]  /*4eb0*/  IMAD R10, R26.reuse, R3, RZ ;  /* 0x000000031a0a7224 */ /* 0x040fe200078e02ff */
[----:B------:R-:W-:Y:S01]  /*4ec0*/  SEL R3, R13, R36, !P4 ;  /* 0x000000240d037207 */ /* 0x000fe20006000000 */
[C---:B------:R-:W-:Y:S03]  /*4ed0*/  IMAD.HI.U32 R14, R9.reuse, R4, RZ ;  /* 0x00000004090e7227 */ /* 0x040fe600078e00ff */
[----:B------:R-:W-:Y:S01]  /*4ee0*/  ISETP.GE.AND P0, PT, R9, R10, PT ;  /* 0x0000000a0900720c */ /* 0x000fe20003f06270 */
[C---:B------:R-:W-:Y:S01]  /*4ef0*/  IMAD R12, R26.reuse, R11, RZ ;  /* 0x0000000b1a0c7224 */ /* 0x040fe200078e02ff */
[-C--:B------:R-:W-:Y:S04]  /*4f00*/  SHF.R.U32.HI R14, RZ, R5.reuse, R14 ;  /* 0x00000005ff0e7219 */ /* 0x080fe8000001160e */
[----:B------:R-:W-:Y:S02]  /*4f10*/  ISETP.GE.OR P0, PT, R3, R12, P0 ;  /* 0x0000000c0300720c */ /* 0x000fe40000706670 */
[----:B------:R-:W-:Y:S05]  /*4f20*/  SEL R15, R9, R14, !P2 ;  /* 0x0000000e090f7207 */ /* 0x000fea0005000000 */
[----:B------:R-:W-:Y:S04]  /*4f30*/  IMAD.MOV R14, RZ, RZ, -R15 ;  /* 0x000000ffff0e7224 */ /* 0x000fe800078e0a0f */
[----:B------:R-:W-:Y:S02]  /*4f40*/  IMAD R14, R26, R14, R9 ;  /* 0x0000000e1a0e7224 */ /* 0x000fe400078e0209 */
[C---:B------:R-:W-:Y:S05]  /*4f50*/  @!P0 IMAD.HI.U32 R10, R3.reuse, R4, RZ ;  /* 0x00000004030a8227 */ /* 0x040fea00078e00ff */
[----:B------:R-:W-:Y:S04]  /*4f60*/  @!P0 SHF.R.U32.HI R10, RZ, R5, R10 ;  /* 0x00000005ff0a8219 */ /* 0x000fe8000001160a */
[----:B------:R-:W-:Y:S01]  /*4f70*/  @!P0 SEL R0, R3, R10, !P2 ;  /* 0x0000000a03008207 */ /* 0x000fe20005000000 */
[----:B------:R-:W-:Y:S03]  /*4f80*/  IMAD.MOV R10, RZ, RZ, -R3 ;  /* 0x000000ffff0a7224 */ /* 0x000fe600078e0a03 */
[----:B------:R-:W-:Y:S01]  /*4f90*/  @!P0 IADD3 R15, PT, PT, R15, -R0, RZ ;  /* 0x800000000f0f8210 */ /* 0x000fe20007ffe0ff */
[----:B------:R-:W-:Y:S01]  /*4fa0*/  @!P0 IMAD R0, R11, R14, R0 ;  /* 0x0000000e0b008224 */ /* 0x000fe200078e0200 */
[----:B------:R-:W-:Y:S01]  /*4fb0*/  IADD3 R11, PT, PT, -R9, RZ, RZ ;  /* 0x000000ff090b7210 */ /* 0x000fe20007ffe1ff */
[----:B------:R-:W-:Y:S02]  /*4fc0*/  IMAD R13, R2, R10, R13 ;  /* 0x0000000a020d7224 */ /* 0x000fe400078e020d */
[----:B------:R-:W-:Y:S02]  /*4fd0*/  @!P0 IMAD R9, R15, R26, R3 ;  /* 0x0000001a0f098224 */ /* 0x000fe400078e0203 */
[----:B------:R-:W-:Y:S02]  /*4fe0*/  @!P0 IMAD.MOV.U32 R3, RZ, RZ, R0 ;  /* 0x000000ffff038224 */ /* 0x000fe400078e0000 */
[----:B------:R-:W-:Y:S02]  /*4ff0*/  IMAD R8, R6, R11, R8 ;  /* 0x0000000b06087224 */ /* 0x000fe400078e0208 */
[----:B------:R-:W-:Y:S02]  /*5000*/  IMAD R13, R3, R2, R13 ;  /* 0x00000002030d7224 */ /* 0x000fe400078e020d */
[----:B------:R-:W-:Y:S02]  /*5010*/  IMAD R8, R9, R6, R8 ;  /* 0x0000000609087224 */ /* 0x000fe400078e0208 */
.L_x_89:
[----:B------:R-:W-:Y:S05]  /*5020*/  BRA.U UP1, `(.L_x_90) ;  /* 0x0000000101107547 */ /* 0x000fea000b800000 */
[----:B------:R-:W-:Y:S04]  /*5030*/  MOV R0, UR37 ;  /* 0x0000002500007c02 */ /* 0x000fe80008000f00 */
[----:B------:R-:W-:Y:S04]  /*5040*/  SHF.L.U32 R3, R0, 0x1f, RZ ;  /* 0x0000001f00037819 */ /* 0x000fe800000006ff */
[----:B------:R-:W2:Y:S02]  /*5050*/  SYNCS.PHASECHK.TRANS64.TRYWAIT P0, [UR4+0x68], R3 ;  /* 0x00006803ff0075a7 */ /* 0x000ea40008001104 */
[----:B--2---:R-:W-:Y:S05]  /*5060*/  @!P0 BRA `(.L_x_91) ;  /* 0x0000007800c88947 */ /* 0x004fea0003800000 */
.L_x_90:
[----:B------:R-:W-:Y:S01]  /*5070*/  R2UR UR50, R20 ;  /* 0x00000000143272ca */ /* 0x000fe200000e0000 */
[----:B------:R-:W-:Y:S01]  /*5080*/  IMAD.MOV.U32 R12, RZ, RZ, 0x1 ;  /* 0x00000001ff0c7424 */ /* 0x000fe200078e00ff */
[----:B------:R-:W-:Y:S02]  /*5090*/  R2UR UR51, R21 ;  /* 0x00000000153372ca */ /* 0x000fe400000e0000 */
[----:B------:R-:W-:Y:S02]  /*50a0*/  ISETP.NE.U32.AND P2, PT, RZ, UR22, PT ;  /* 0x00000016ff007c0c */ /* 0x000fe4000bf45070 */
[----:B------:R-:W-:Y:S02]  /*50b0*/  SHF.L.U32 R12, R12, 0x1f, RZ ;  /* 0x0000001f0c0c7819 */ /* 0x000fe400000006ff */
[----:B------:R-:W-:Y:S05]  /*50c0*/  ISETP.NE.AND.EX P2, PT, RZ, UR23, PT, P2 ;  /* 0x00000017ff007c0c */ /* 0x000fea000bf45320 */
[----:B------:R-:W-:Y:S02]  /*50d0*/  USHF.L.U32 UR50, UR50, 0x8, URZ ;  /* 0x0000000832327899 */ /* 0x000fe400080006ff */
[----:B------:R-:W-:Y:S01]  /*50e0*/  USHF.L.U32 UR51, UR51, 0x6, URZ ;  /* 0x0000000633337899 */ /* 0x000fe200080006ff */
[----:B------:R-:W-:Y:S11]  /*50f0*/  BRA.U !UP4, `(.L_x_92) ;  /* 0x000000010c347547 */ /* 0x000ff6000b800000 */
[----:B------:R-:W-:Y:S01]  /*5100*/  UPLOP3.LUT UP0, UPT, UPT, UPT, UP3, 0x80, 0x8 ;  /* 0x000000000008789c */ /* 0x000fe20003f0f030 */
[----:B--2---:R-:W-:Y:S02]  /*5110*/  HFMA2 R0, -RZ, RZ, 0, 5.9604644775390625e-08 ;  /* 0x00000001ff007431 */ /* 0x004fe400000001ff */
[----:B------:R-:W-:Y:S03]  /*5120*/  IMAD.MOV.U32 R67, RZ, RZ, 0x1 ;  /* 0x00000001ff437424 */ /* 0x000fe600078e00ff */
[----:B------:R-:W-:Y:S05]  /*5130*/  PLOP3.LUT P0, PT, PT, PT, UP0, 0x80, 0x8 ;  /* 0x000000000008781c */ /* 0x000fea0003f0f008 */
[----:B------:R-:W2:Y:S01]  /*5140*/  @UP0 LDCU.64 UR6, c[0x0][0x888] ;  /* 0x00011100ff0607ac */ /* 0x000ea20008000a00 */
[----:B------:R-:W-:Y:S07]  /*5150*/  @UP0 UIMAD UR5, UR60, UR22, URZ ;  /* 0x000000163c0502a4 */ /* 0x000fee000f8e02ff */
[----:B------:R-:W-:Y:S01]  /*5160*/  @!P0 PRMT R67, R0, 0x7610, R67 ;  /* 0x0000761000438816 */ /* 0x000fe20000000043 */
[----:B--2---:R-:W-:Y:S03]  /*5170*/  @UP0 UIMAD.WIDE UR6, UR5, 0x4, UR6 ;  /* 0x00000004050608a5 */ /* 0x004fe6000f8e0206 */
[----:B------:R-:W2:Y:S03]  /*5180*/  @!UP0 LDCU UR5, c[0x0][0x880] ;  /* 0x00011000ff0587ac */ /* 0x000ea60008000800 */
[----:B------:R-:W-:Y:S01]  /*5190*/  IMAD.U32 R10, RZ, RZ, UR6 ;  /* 0x00000006ff0a7e24 */ /* 0x000fe2000f8e00ff */
[----:B------:R-:W-:Y:S05]  /*51a0*/  MOV R11, UR7 ;  /* 0x00000007000b7c02 */ /* 0x000fea0008000f00 */
[----:B------:R4:W5:Y:S02]  /*51b0*/  @P0 LDG.E R35, desc[UR54][R10.64] ;  /* 0x000000360a230981 */ /* 0x000964000c1e1900 */
[----:B--2-4-:R-:W-:Y:S07]  /*51c0*/  @!P0 IMAD.U32 R35, RZ, RZ, UR5 ;  /* 0x00000005ff238e24 */ /* 0x014fee000f8e00ff */
.L_x_92:
[----:B-----5:R-:W-:Y:S01]  /*51d0*/  @!P2 FSETP.EQ.AND P0, PT, R35, RZ, PT ;  /* 0x000000ff2300a20b */ /* 0x020fe20003f02000 */
[----:B------:R-:W-:Y:S01]  /*51e0*/  @!UPT UIADD3 URZ, UPT, UPT, URZ, URZ, URZ ;  /* 0x000000fffffff290 */ /* 0x000fe2000fffe0ff */
[----:B------:R-:W-:Y:S11]  /*51f0*/  @!P2 BRA `(.L_x_93) ;  /* 0x000000000014a947 */ /* 0x000ff60003800000 */
[----:B------:R-:W-:Y:S02]  /*5200*/  LOP3.LUT P2, RZ, R67, 0xff, RZ, 0xc0, !PT ;  /* 0x000000ff43ff7812 */ /* 0x000fe4000784c0ff */
[----:B------:R-:W-:Y:S04]  /*5210*/  PLOP3.LUT P0, PT, PT, PT, UP0, 0x80, 0x8 ;  /* 0x000000000008781c */ /* 0x000fe80003f0f008 */
[----:B------:R-:W-:Y:S07]  /*5220*/  PLOP3.LUT P0, PT, P0, PT, PT, 0x8, 0x80 ;  /* 0x000000000080781c */ /* 0x000fee000070e170 */
[----:B------:R-:W-:Y:S11]  /*5230*/  @P2 FSETP.EQ.AND P0, PT, R35, RZ, PT ;  /* 0x000000ff2300220b */ /* 0x000ff60003f02000 */
[----:B------:R-:W-:Y:S02]  /*5240*/  @!UPT UIADD3 URZ, UPT, UPT, URZ, URZ, URZ ;  /* 0x000000fffffff290 */ /* 0x000fe4000fffe0ff */
.L_x_93:
[----:B------:R-:W4:Y:S01]  /*5250*/  SYNCS.PHASECHK.TRANS64.TRYWAIT P2, [UR4+0x40], R12 ;  /* 0x0000400cff0075a7 */ /* 0x000f220008041104 */
[----:B------:R-:W-:Y:S04]  /*5260*/  ELECT P4, URZ, PT ;  /* 0x0000000000ff782f */ /* 0x000fe80003880000 */
[----:B------:R-:W-:Y:S11]  /*5270*/  PLOP3.LUT P4, PT, P0, P4, PT, 0xf2, 0x2f ;  /* 0x00000000002f781c */ /* 0x000ff60000789e72 */
[----:B------:R-:W-:Y:S02]  /*5280*/  @!UPT UIADD3 URZ, UPT, UPT, URZ, URZ, URZ ;  /* 0x000000fffffff290 */ /* 0x000fe4000fffe0ff */
[----:B-1----:R-:W-:Y:S05]  /*5290*/  @!P4 IADD3 R9, P0, PT, R32, 0x580, RZ ;  /* 0x000005802009c810 */ /* 0x002fea0007f1e0ff */
[----:B--2---:R-:W-:Y:S01]  /*52a0*/  @!P4 IMAD.X R0, RZ, RZ, R33, P0 ;  /* 0x000000ffff00c224 */ /* 0x004fe200000e0621 */
[----:B----4-:R-:W-:Y:S07]  /*52b0*/  @!P2 BRA `(.L_x_94) ;  /* 0x00000078004ca947 */ /* 0x010fee0003800000 */
.L_x_216:
[----:B------:R-:W-:Y:S01]  /*52c0*/  @!P4 R2UR UR6, R9 ;  /* 0x000000000906c2ca */ /* 0x000fe200000e0000 */
[----:B------:R-:W-:Y:S01]  /*52d0*/  VOTEU.ALL UP1, P4 ;  /* 0x0000000000ff7886 */ /* 0x000fe20002020000 */
[----:B------:R-:W-:Y:S01]  /*52e0*/  @!P4 R2UR UR5, R0 ;  /* 0x000000000005c2ca */ /* 0x000fe200000e0000 */
[----:B------:R-:W-:Y:S01]  /*52f0*/  VOTEU.ALL UP2, P4 ;  /* 0x0000000000ff7886 */ /* 0x000fe20002040000 */
[----:B------:R-:W-:Y:S01]  /*5300*/  UMOV UR14, 0x0 ;  /* 0x00000000000e7882 */ /* 0x000fe20000000000 */
[----:B------:R-:W-:Y:S01]  /*5310*/  UMOV UR15, 0x10000000 ;  /* 0x10000000000f7882 */ /* 0x000fe20000000000 */
[----:B------:R-:W-:Y:S01]  /*5320*/  @!UP1 UIADD3 UR48, UPT, UPT, UR4, 0x200, URZ ;  /* 0x0000020004309890 */ /* 0x000fe2000fffe0ff */
[----:B------:R-:W-:Y:S01]  /*5330*/  @!P4 IMAD.MOV.U32 R0, RZ, RZ, 0x2000 ;  /* 0x00002000ff00c424 */ /* 0x000fe200078e00ff */
[----:B------:R-:W-:Y:S01]  /*5340*/  UMOV UR52, UR60 ;  /* 0x0000003c00347c82 */ /* 0x000fe20008000000 */
[----:B------:R-:W-:Y:S01]  /*5350*/  @!UP1 UIADD3 UR10, UPT, UPT, UR50, 0x80, URZ ;  /* 0x00000080320a9890 */ /* 0x000fe2000fffe0ff */
[----:B------:R-:W-:Y:S01]  /*5360*/  @!P4 IADD3 R9, P0, PT, R32, 0x580, RZ ;  /* 0x000005802009c810 */ /* 0x000fe20007f1e0ff */
[----:B------:R-:W-:Y:S02]  /*5370*/  @!UP1 UIADD3 UR8, UPT, UPT, UR4, 0x1200, URZ ;  /* 0x0000120004089890 */ /* 0x000fe4000fffe0ff */
[----:B------:R-:W-:Y:S01]  /*5380*/  IMAD.U32 R10, RZ, RZ, UR6 ;  /* 0x00000006ff0a7e24 */ /* 0x000fe2000f8e00ff */
[----:B------:R-:W-:Y:S01]  /*5390*/  VOTEU.ALL UP1, P4 ;  /* 0x0000000000ff7886 */ /* 0x000fe20002020000 */
[----:B------:R-:W-:Y:S01]  /*53a0*/  IMAD.U32 R11, RZ, RZ, UR5 ;  /* 0x00000005ff0b7e24 */ /* 0x000fe2000f8e00ff */
[----:B------:R-:W-:Y:S01]  /*53b0*/  UMOV UR9, UR49 ;  /* 0x0000003100097c82 */ /* 0x000fe20008000000 */
[----:B------:R-:W-:Y:S01]  /*53c0*/  UMOV UR11, UR51 ;  /* 0x00000033000b7c82 */ /* 0x000fe20008000000 */
[----:B------:R-:W-:Y:S01]  /*53d0*/  @!P4 R2UR UR6, R10 ;  /* 0x000000000a06c2ca */ /* 0x000fe200000e0000 */
[----:B------:R-:W-:Y:S01]  /*53e0*/  UMOV UR12, UR60 ;  /* 0x0000003c000c7c82 */ /* 0x000fe20008000000 */
[----:B------:R-:W-:Y:S01]  /*53f0*/  @!P4 R2UR UR7, R11 ;  /* 0x000000000b07c2ca */ /* 0x000fe200000e0000 */
[----:B------:R-:W-:Y:S11]  /*5400*/  UPRMT UR13, UR46, 0x654, UR49 ;  /* 0x000006542e0d7896 */ /* 0x000ff60008000031 */
[----:B------:R-:W-:Y:S01]  /*5410*/  @!UPT UIADD3 URZ, UPT, UPT, URZ, URZ, URZ ;  /* 0x000000fffffff290 */ /* 0x000fe2000fffe0ff */
[----:B------:R2:W-:Y:S01]  /*5420*/  @!UP2 UTMALDG.3D [UR48], [UR6], desc[UR14] ;  /* 0x00000e300600a5b4 */ /* 0x0005e20008011000 */
[----:B------:R2:W-:Y:S01]  /*5430*/  @!UP1 UTMALDG.3D [UR8], [UR6], desc[UR14] ;  /* 0x00000e08060095b4 */ /* 0x0005e20008011000 */
[----:B------:R4:W-:Y:S01]  /*5440*/  @!P4 SYNCS.ARRIVE.TRANS64.RED.A0TR RZ, [UR4+0x20], R0 ;  /* 0x00002000ffffc9a7 */ /* 0x0009e20008300404 */
[----:B------:R-:W-:Y:S01]  /*5450*/  SYNCS.ARRIVE.TRANS64.RED.A1T0 RZ, [UR13], RZ ;  /* 0x000000ffffff79a7 */ /* 0x000fe2000810040d */
[----:B----4-:R-:W-:Y:S01]  /*5460*/  @!P4 IMAD.X R0, RZ, RZ, R33, P0 ;  /* 0x000000ffff00c224 */ /* 0x010fe200000e0621 */
[----:B------:R-:W4:Y:S02]  /*5470*/  SYNCS.PHASECHK.TRANS64.TRYWAIT P2, [UR4+0x48], R12 ;  /* 0x0000480cff0075a7 */ /* 0x000f240008041104 */
[----:B--2-4-:R-:W-:Y:S05]  /*5480*/  @!P2 BRA `(.L_x_95) ;  /* 0x0000007400f0a947 */ /* 0x014fea0003800000 */
.L_x_218:
        /* <DEDUP_REMOVED lines=8> */
[----:B------:R-:W-:Y:S01]  /*5510*/  @!UP1 UIADD3 UR40, UPT, UPT, UR4, 0x2200, URZ ;  /* 0x0000220004289890 */ /* 0x000fe2000fffe0ff */
[----:B------:R-:W-:Y:S01]  /*5520*/  @!P4 IADD3 R9, P0, PT, R32, 0x580, RZ ;  /* 0x000005802009c810 */ /* 0x000fe20007f1e0ff */
[----:B------:R-:W-:Y:S01]  /*5530*/  UMOV UR43, UR51 ;  /* 0x00000033002b7c82 */ /* 0x000fe20008000000 */
[----:B------:R-:W-:Y:S01]  /*5540*/  UMOV UR44, UR60 ;  /* 0x0000003c002c7c82 */ /* 0x000fe20008000000 */
[----:B------:R-:W-:Y:S01]  /*5550*/  @!UP1 UIADD3 UR10, UPT, UPT, UR50, 0x90, URZ ;  /* 0x00000090320a9890 */ /* 0x000fe2000fffe0ff */
[----:B------:R-:W-:Y:S01]  /*5560*/  IMAD.U32 R10, RZ, RZ, UR6 ;  /* 0x00000006ff0a7e24 */ /* 0x000fe2000f8e00ff */
[----:B------:R-:W-:Y:S01]  /*5570*/  @!UP1 UIADD3 UR8, UPT, UPT, UR4, 0x3200, URZ ;  /* 0x0000320004089890 */ /* 0x000fe2000fffe0ff */
[----:B------:R-:W-:Y:S01]  /*5580*/  IMAD.U32 R11, RZ, RZ, UR5 ;  /* 0x00000005ff0b7e24 */ /* 0x000fe2000f8e00ff */
[----:B------:R-:W-:Y:S01]  /*5590*/  VOTEU.ALL UP1, P4 ;  /* 0x0000000000ff7886 */ /* 0x000fe20002020000 */
[----:B------:R-:W-:Y:S01]  /*55a0*/  UMOV UR9, UR41 ;  /* 0x0000002900097c82 */ /* 0x000fe20008000000 */
[----:B------:R-:W-:Y:S01]  /*55b0*/  @!P4 R2UR UR6, R10 ;  /* 0x000000000a06c2ca */ /* 0x000fe200000e0000 */
[----:B------:R-:W-:Y:S01]  /*55c0*/  UMOV UR11, UR51 ;  /* 0x00000033000b7c82 */ /* 0x000fe20008000000 */
[----:B------:R-:W-:Y:S01]  /*55d0*/  @!P4 R2UR UR7, R11 ;  /* 0x000000000b07c2ca */ /* 0x000fe200000e0000 */
[----:B------:R-:W-:Y:S01]  /*55e0*/  UMOV UR12, UR60 ;  /* 0x0000003c000c7c82 */ /* 0x000fe20008000000 */
[----:B------:R-:W-:Y:S11]  /*55f0*/  UPRMT UR14, UR46, 0x654, UR41 ;  /* 0x000006542e0e7896 */ /* 0x000ff60008000029 */
[----:B------:R2:W-:Y:S01]  /*5600*/  @!UP2 UTMALDG.3D [UR40], [UR6], desc[UR16] ;  /* 0x000010280600a5b4 */ /* 0x0005e20008011000 */
[----:B------:R2:W-:Y:S01]  /*5610*/  @!UP1 UTMALDG.3D [UR8], [UR6], desc[UR16] ;  /* 0x00001008060095b4 */ /* 0x0005e20008011000 */
[----:B------:R4:W-:Y:S01]  /*5620*/  @!P4 SYNCS.ARRIVE.TRANS64.RED.A0TR RZ, [UR4+0x28], R0 ;  /* 0x00002800ffffc9a7 */ /* 0x0009e20008300404 */
[----:B------:R-:W-:Y:S01]  /*5630*/  SYNCS.ARRIVE.TRANS64.RED.A1T0 RZ, [UR14], RZ ;  /* 0x000000ffffff79a7 */ /* 0x000fe2000810040e */
[----:B----4-:R-:W-:Y:S01]  /*5640*/  @!P4 IMAD.X R0, RZ, RZ, R33, P0 ;  /* 0x000000ffff00c224 */ /* 0x010fe200000e0621 */
[----:B------:R-:W4:Y:S02]  /*5650*/  SYNCS.PHASECHK.TRANS64.TRYWAIT P2, [UR4+0x50], R12 ;  /* 0x0000500cff0075a7 */ /* 0x000f240008041104 */
[----:B--2-4-:R-:W-:Y:S05]  /*5660*/  @!P2 BRA `(.L_x_96) ;  /* 0x000000740090a947 */ /* 0x014fea0003800000 */
.L_x_220:
        /* <DEDUP_REMOVED lines=30> */
.L_x_222:
        /* <DEDUP_REMOVED lines=9> */
[----:B------:R-:W-:Y:S01]  /*58e0*/  SHF.L.U32 R20, RZ, 0x1f, RZ ;  /* 0x0000001fff147819 */ /* 0x000fe200000006ff */
        /* <DEDUP_REMOVED lines=12> */
[----:B------:R-:W-:Y:S01]  /*59b0*/  UPRMT UR21, UR46, 0x654, UR25 ;  /* 0x000006542e157896 */ /* 0x000fe20008000019 */
[----:B------:R-:W-:Y:S10]  /*59c0*/  @!P4 IADD3 R9, P0, PT, R32, 0x580, RZ ;  /* 0x000005802009c810 */ /* 0x000ff40007f1e0ff */
[----:B------:R2:W-:Y:S01]  /*59d0*/  @!UP2 UTMALDG.3D [UR24], [UR6], desc[UR16] ;  /* 0x000010180600a5b4 */ /* 0x0005e20008011000 */
[----:B------:R2:W-:Y:S01]  /*59e0*/  @!UP1 UTMALDG.3D [UR8], [UR6], desc[UR16] ;  /* 0x00001008060095b4 */ /* 0x0005e20008011000 */
[----:B------:R4:W-:Y:S01]  /*59f0*/  @!P4 SYNCS.ARRIVE.TRANS64.RED.A0TR RZ, [UR4+0x38], R0 ;  /* 0x00003800ffffc9a7 */ /* 0x0009e20008300404 */
[----:B------:R-:W-:Y:S01]  /*5a00*/  SYNCS.ARRIVE.TRANS64.RED.A1T0 RZ, [UR21], RZ ;  /* 0x000000ffffff79a7 */ /* 0x000fe20008100415 */
[----:B----4-:R-:W-:Y:S01]  /*5a10*/  @!P4 IMAD.X R0, RZ, RZ, R33, P0 ;  /* 0x000000ffff00c224 */ /* 0x010fe200000e0621 */
[----:B------:R-:W4:Y:S02]  /*5a20*/  SYNCS.PHASECHK.TRANS64.TRYWAIT P2, [UR4+0x40], R20 ;  /* 0x00004014ff0075a7 */ /* 0x000f240008041104 */
[----:B--2-4-:R-:W-:Y:S05]  /*5a30*/  @!P2 BRA `(.L_x_98) ;  /* 0x0000007000cca947 */ /* 0x014fea0003800000 */
.L_x_224:
        /* <DEDUP_REMOVED lines=12> */
[----:B------:R-:W-:Y:S01]  /*5b00*/  UMOV UR20, UR60 ;  /* 0x0000003c00147c82 */ /* 0x000fe20008000000 */
[----:B------:R-:W-:Y:S01]  /*5b10*/  IMAD.U32 R10, RZ, RZ, UR6 ;  /* 0x00000006ff0a7e24 */ /* 0x000fe2000f8e00ff */
[----:B------:R-:W-:Y:S01]  /*5b20*/  @!UP1 UIADD3 UR10, UPT, UPT, UR50, 0xc0, URZ ;  /* 0x000000c0320a9890 */ /* 0x000fe2000fffe0ff */
[----:B------:R-:W-:Y:S01]  /*5b30*/  IMAD.U32 R11, RZ, RZ, UR5 ;  /* 0x00000005ff0b7e24 */ /* 0x000fe2000f8e00ff */
[----:B------:R-:W-:Y:S02]  /*5b40*/  @!UP1 UIADD3 UR8, UPT, UPT, UR4, 0x1200, URZ ;  /* 0x0000120004089890 */ /* 0x000fe4000fffe0ff */
[----:B------:R-:W-:Y:S01]  /*5b50*/  @!P4 R2UR UR6, R10 ;  /* 0x000000000a06c2ca */ /* 0x000fe200000e0000 */
[----:B------:R-:W-:Y:S01]  /*5b60*/  VOTEU.ALL UP1, P4 ;  /* 0x0000000000ff7886 */ /* 0x000fe20002020000 */
[----:B------:R-:W-:Y:S01]  /*5b70*/  @!P4 R2UR UR7, R11 ;  /* 0x000000000b07c2ca */ /* 0x000fe200000e0000 */
[----:B------:R-:W-:Y:S01]  /*5b80*/  UMOV UR9, UR49 ;  /* 0x0000003100097c82 */ /* 0x000fe20008000000 */
[----:B------:R-:W-:Y:S01]  /*5b90*/  UMOV UR11, UR51 ;  /* 0x00000033000b7c82 */ /* 0x000fe20008000000 */
[----:B------:R-:W-:Y:S10]  /*5ba0*/  UMOV UR12, UR60 ;  /* 0x0000003c000c7c82 */ /* 0x000ff40008000000 */
[----:B------:R2:W-:Y:S01]  /*5bb0*/  @!UP2 UTMALDG.3D [UR16], [UR6], desc[UR26] ;  /* 0x00001a100600a5b4 */ /* 0x0005e20008011000 */
[----:B------:R2:W-:Y:S01]  /*5bc0*/  @!UP1 UTMALDG.3D [UR8], [UR6], desc[UR26] ;  /* 0x00001a08060095b4 */ /* 0x0005e20008011000 */
[----:B------:R4:W-:Y:S01]  /*5bd0*/  @!P4 SYNCS.ARRIVE.TRANS64.RED.A0TR RZ, [UR4+0x20], R0 ;  /* 0x00002000ffffc9a7 */ /* 0x0009e20008300404 */
[----:B------:R-:W-:Y:S01]  /*5be0*/  SYNCS.ARRIVE.TRANS64.RED.A1T0 RZ, [UR13], RZ ;  /* 0x000000ffffff79a7 */ /* 0x000fe2000810040d */
[----:B----4-:R-:W-:Y:S01]  /*5bf0*/  @!P4 IMAD.X R0, RZ, RZ, R33, P0 ;  /* 0x000000ffff00c224 */ /* 0x010fe200000e0621 */
[----:B------:R-:W4:Y:S02]  /*5c00*/  SYNCS.PHASECHK.TRANS64.TRYWAIT P2, [UR4+0x48], R20 ;  /* 0x00004814ff0075a7 */ /* 0x000f240008041104 */
[----:B--2-4-:R-:W-:Y:S05]  /*5c10*/  @!P2 BRA `(.L_x_99) ;  /* 0x00000070006ca947 */ /* 0x014fea0003800000 */
.L_x_226:
        /* <DEDUP_REMOVED lines=16> */
[----:B------:R-:W-:Y:S01]  /*5d20*/  @!UP1 UIADD3 UR8, UPT, UPT, UR4, 0x3200, URZ ;  /* 0x0000320004089890 */ /* 0x000fe2000fffe0ff */
[----:B------:R-:W-:Y:S01]  /*5d30*/  @!P4 IMAD.X R21, RZ, RZ, R33, P0 ;  /* 0x000000ffff15c224 */ /* 0x000fe200000e0621 */
        /* <DEDUP_REMOVED lines=10> */
[----:B------:R-:W4:Y:S02]  /*5de0*/  SYNCS.PHASECHK.TRANS64.TRYWAIT P2, [UR4+0x50], R20 ;  /* 0x00005014ff0075a7 */ /* 0x000f240008041104 */
[----:B--2-4-:R-:W-:Y:S05]  /*5df0*/  @!P2 BRA `(.L_x_100) ;  /* 0x00000070000ca947 */ /* 0x014fea0003800000 */
.L_x_228:
[----:B------:R-:W2:Y:S01]  /*5e00*/  LDC.64 R14, c[0x0][0xb10] ;  /* 0x0002c400ff0e7b82 */ /* 0x000ea20000000a00 */
[----:B------:R-:W-:Y:S01]  /*5e10*/  @!P4 R2UR UR6, R34 ;  /* 0x000000002206c2ca */ /* 0x000fe200000e0000 */
[----:B------:R-:W-:Y:S01]  /*5e20*/  VOTEU.ALL UP1, P4 ;  /* 0x0000000000ff7886 */ /* 0x000fe20002020000 */
[----:B------:R-:W-:Y:S01]  /*5e30*/  @!P4 R2UR UR5, R21 ;  /* 0x000000001505c2ca */ /* 0x000fe200000e0000 */
[----:B------:R-:W-:Y:S01]  /*5e40*/  VOTEU.ALL UP2, P4 ;  /* 0x0000000000ff7886 */ /* 0x000fe20002040000 */
[----:B------:R-:W-:Y:S03]  /*5e50*/  UMOV UR26, 0x0 ;  /* 0x00000000001a7882 */ /* 0x000fe60000000000 */
[----:B------:R-:W4:Y:S01]  /*5e60*/  LDC.64 R10, c[0x0][0xb18] ;  /* 0x0002c600ff0a7b82 */ /* 0x000f220000000a00 */
[----:B------:R-:W-:Y:S01]  /*5e70*/  @!UP1 UIADD3 UR18, UPT, UPT, UR50, 0x60, URZ ;  /* 0x0000006032129890 */ /* 0x000fe2000fffe0ff */
[----:B------:R-:W-:Y:S01]  /*5e80*/  @!P4 IMAD.MOV.U32 R21, RZ, RZ, 0x2000 ;  /* 0x00002000ff15c424 */ /* 0x000fe200078e00ff */
[----:B------:R-:W-:Y:S01]  /*5e90*/  @!UP1 UIADD3 UR16, UPT, UPT, UR4, 0x4200, URZ ;  /* 0x0000420004109890 */ /* 0x000fe2000fffe0ff */
[----:B------:R-:W-:Y:S01]  /*5ea0*/  @P3 SHF.R.U32.HI R24, RZ, 0x10, R29 ;  /* 0x00000010ff183819 */ /* 0x000fe2000001161d */
[----:B------:R-:W-:Y:S03]  /*5eb0*/  UMOV UR27, 0x10000000 ;  /* 0x10000000001b7882 */ /* 0x000fe60000000000 */
[----:B------:R-:W5:Y:S01]  /*5ec0*/  @!P1 LDC R0, c[0x0][0xb20] ;  /* 0x0002c800ff009b82 */ /* 0x000f620000000800 */
[----:B------:R-:W-:Y:S01]  /*5ed0*/  UMOV UR17, UR33 ;  /* 0x0000002100117c82 */ /* 0x000fe20008000000 */
[----:B------:R-:W-:Y:S01]  /*5ee0*/  IMAD.U32 R36, RZ, RZ, UR6 ;  /* 0x00000006ff247e24 */ /* 0x000fe2000f8e00ff */
[----:B------:R-:W-:Y:S05]  /*5ef0*/  UMOV UR19, UR51 ;  /* 0x0000003300137c82 */ /* 0x000fea0008000000 */
[----:B-1----:R-:W1:Y:S01]  /*5f00*/  @!P1 LDC R3, c[0x0][0xb0c] ;  /* 0x0002c300ff039b82 */ /* 0x002e620000000800 */
[----:B------:R-:W-:Y:S01]  /*5f10*/  IMAD.U32 R37, RZ, RZ, UR5 ;  /* 0x00000005ff257e24 */ /* 0x000fe2000f8e00ff */
[----:B------:R-:W-:Y:S01]  /*5f20*/  UMOV UR20, UR60 ;  /* 0x0000003c00147c82 */ /* 0x000fe20008000000 */
[----:B------:R-:W-:Y:S01]  /*5f30*/  @!P4 R2UR UR6, R36 ;  /* 0x000000002406c2ca */ /* 0x000fe200000e0000 */
[----:B------:R-:W-:Y:S01]  /*5f40*/  @!UP1 UIADD3 UR10, UPT, UPT, UR50, 0xe0, URZ ;  /* 0x000000e0320a9890 */ /* 0x000fe2000fffe0ff */
[----:B------:R-:W-:Y:S01]  /*5f50*/  VIADD R27, R27, 0x1 ;  /* 0x000000011b1b7836 */ /* 0x000fe20000000000 */
[----:B------:R-:W-:Y:S01]  /*5f60*/  @!P4 R2UR UR7, R37 ;  /* 0x000000002507c2ca */ /* 0x000fe200000e0000 */
[----:B------:R-:W-:Y:S01]  /*5f70*/  @!UP1 UIADD3 UR8, UPT, UPT, UR4, 0x5200, URZ ;  /* 0x0000520004089890 */ /* 0x000fe2000fffe0ff */
[----:B------:R-:W-:Y:S01]  /*5f80*/  VOTEU.ALL UP1, P4 ;  /* 0x0000000000ff7886 */ /* 0x000fe20002020000 */
[----:B------:R-:W-:Y:S01]  /*5f90*/  UMOV UR9, UR33 ;  /* 0x0000002100097c82 */ /* 0x000fe20008000000 */
[----:B------:R-:W-:Y:S01]  /*5fa0*/  UMOV UR11, UR51 ;  /* 0x00000033000b7c82 */ /* 0x000fe20008000000 */
[----:B------:R-:W-:Y:S08]  /*5fb0*/  UMOV UR12, UR60 ;  /* 0x0000003c000c7c82 */ /* 0x000ff00008000000 */
[----:B------:R1:W-:Y:S02]  /*5fc0*/  @!UP2 UTMALDG.3D [UR16], [UR6], desc[UR26] ;  /* 0x00001a100600a5b4 */ /* 0x0003e40008011000 */
[----:B-1----:R-:W-:Y:S01]  /*5fd0*/  @!P1 ISETP.NE.AND P2, PT, R3, 0x1, PT ;  /* 0x000000010300980c */ /* 0x002fe20003f45270 */
[C---:B--2---:R-:W-:Y:S01]  /*5fe0*/  @!P1 IMAD.HI.U32 R14, R13.reuse, R14, RZ ;  /* 0x0000000e0d0e9227 */ /* 0x044fe200078e00ff */
[----:B----4-:R-:W-:Y:S01]  /*5ff0*/  @!P1 ISETP.NE.AND P0, PT, R10, 0x1, PT ;  /* 0x000000010a00980c */ /* 0x010fe20003f05270 */
[----:B------:R1:W-:Y:S01]  /*6000*/  @!UP1 UTMALDG.3D [UR8], [UR6], desc[UR26] ;  /* 0x00001a08060095b4 */ /* 0x0003e20008011000 */
[----:B------:R1:W-:Y:S01]  /*6010*/  @!P4 SYNCS.ARRIVE.TRANS64.RED.A0TR RZ, [UR4+0x30], R21 ;  /* 0x00003015ffffc9a7 */ /* 0x0003e20008300404 */
[C---:B------:R-:W-:Y:S01]  /*6020*/  @!P1 IMAD.HI.U32 R11, R8.reuse, R11, RZ ;  /* 0x0000000b080b9227 */ /* 0x040fe200078e00ff */
[----:B------:R-:W-:Y:S04]  /*6030*/  @!P1 SHF.R.U32.HI R14, RZ, R15, R14 ;  /* 0x0000000fff0e9219 */ /* 0x000fe8000001160e */
[----:B-----5:R-:W-:Y:S02]  /*6040*/  @!P1 SHF.R.U32.HI R9, RZ, R0, R11 ;  /* 0x00000000ff099219 */ /* 0x020fe4000001160b */
[----:B------:R-:W-:Y:S02]  /*6050*/  @!P1 SEL R14, R13, R14, !P2 ;  /* 0x0000000e0d0e9207 */ /* 0x000fe40005000000 */
[----:B------:R-:W-:Y:S05]  /*6060*/  @!P1 SEL R9, R8, R9, !P0 ;  /* 0x0000000908099207 */ /* 0x000fea0004000000 */
[----:B------:R-:W-:Y:S01]  /*6070*/  @!P1 IMAD.IADD R0, R9, 0x1, -R14 ;  /* 0x0000000109009824 */ /* 0x000fe200078e0a0e */
[----:B------:R-:W-:Y:S01]  /*6080*/  SYNCS.ARRIVE.TRANS64.RED.A1T0 RZ, [UR15], RZ ;  /* 0x000000ffffff79a7 */ /* 0x000fe2000810040f */
[----:B------:R-:W-:Y:S02]  /*6090*/  @!P1 IMAD.IADD R9, R14, 0x1, -R9 ;  /* 0x000000010e099824 */ /* 0x000fe400078e0a09 */
[----:B------:R-:W-:Y:S02]  /*60a0*/  @!P1 IMAD R13, R0, R3, R13 ;  /* 0x00000003000d9224 */ /* 0x000fe400078e020d */
[----:B------:R-:W-:Y:S01]  /*60b0*/  @!P1 IMAD R8, R9, R10, R8 ;  /* 0x0000000a09089224 */ /* 0x000fe200078e0208 */
[----:B------:R-:W2:Y:S02]  /*60c0*/  SYNCS.PHASECHK.TRANS64.TRYWAIT P5, [UR4+0x58], R20 ;  /* 0x00005814ff0075a7 */ /* 0x000ea400080a1104 */
[----:B-12---:R-:W-:Y:S05]  /*60d0*/  @!P5 BRA `(.L_x_101) ;  /* 0x0000006c006cd947 */ /* 0x006fea0003800000 */
.L_x_230:
[----:B-1----:R-:W-:Y:S01]  /*60e0*/  @!P4 IADD3 R3, P0, PT, R32, 0x580, RZ ;  /* 0x000005802003c810 */ /* 0x002fe20007f1e0ff */
[----:B------:R-:W-:Y:S01]  /*60f0*/  VOTEU.ALL UP1, P4 ;  /* 0x0000000000ff7886 */ /* 0x000fe20002020000 */
[----:B------:R-:W-:Y:S01]  /*6100*/  VOTEU.ALL UP2, P4 ;  /* 0x0000000000ff7886 */ /* 0x000fe20002040000 */
[----:B------:R-:W-:Y:S01]  /*6110*/  UMOV UR14, 0x0 ;  /* 0x00000000000e7882 */ /* 0x000fe20000000000 */
[----:B------:R-:W-:Y:S01]  /*6120*/  @!P4 R2UR UR6, R3 ;  /* 0x000000000306c2ca */ /* 0x000fe200000e0000 */
[----:B------:R-:W-:Y:S01]  /*6130*/  @!P4 IMAD.X R0, RZ, RZ, R33, P0 ;  /* 0x000000ffff00c224 */ /* 0x000fe200000e0621 */
[----:B------:R-:W-:Y:S01]  /*6140*/  @!UP1 UIADD3 UR18, UPT, UPT, UR50, 0x70, URZ ;  /* 0x0000007032129890 */ /* 0x000fe2000fffe0ff */
[----:B------:R-:W-:Y:S01]  /*6150*/  ISETP.NE.AND P0, PT, R27, 0x2, PT ;  /* 0x000000021b00780c */ /* 0x000fe20003f05270 */
[----:B------:R-:W-:Y:S01]  /*6160*/  @!UP1 UIADD3 UR16, UPT, UPT, UR4, 0x6200, URZ ;  /* 0x0000620004109890 */ /* 0x000fe2000fffe0ff */
[----:B------:R-:W-:Y:S01]  /*6170*/  IMAD.IADD R20, R8, 0x1, R66 ;  /* 0x0000000108147824 */ /* 0x000fe200078e0242 */
[----:B------:R-:W-:Y:S01]  /*6180*/  @!P4 R2UR UR5, R0 ;  /* 0x000000000005c2ca */ /* 0x000fe200000e0000 */
[----:B------:R-:W-:Y:S01]  /*6190*/  UMOV UR15, 0x10000000 ;  /* 0x10000000000f7882 */ /* 0x000fe20000000000 */
[----:B------:R-:W-:Y:S01]  /*61a0*/  UMOV UR17, UR25 ;  /* 0x0000001900117c82 */ /* 0x000fe20008000000 */
[----:B------:R-:W-:Y:S01]  /*61b0*/  UMOV UR19, UR51 ;  /* 0x0000003300137c82 */ /* 0x000fe20008000000 */
[----:B------:R-:W-:Y:S01]  /*61c0*/  UMOV UR20, UR60 ;  /* 0x0000003c00147c82 */ /* 0x000fe20008000000 */
[----:B------:R-:W-:Y:S01]  /*61d0*/  @!UP1 UIADD3 UR10, UPT, UPT, UR50, 0xf0, URZ ;  /* 0x000000f0320a9890 */ /* 0x000fe2000fffe0ff */
[----:B------:R-:W-:Y:S01]  /*61e0*/  SEL R0, RZ, 0x1, P0 ;  /* 0x00000001ff007807 */ /* 0x000fe20000000000 */
[----:B------:R-:W-:Y:S01]  /*61f0*/  IMAD.U32 R10, RZ, RZ, UR6 ;  /* 0x00000006ff0a7e24 */ /* 0x000fe2000f8e00ff */
[----:B------:R-:W-:Y:S01]  /*6200*/  @!UP1 UIADD3 UR8, UPT, UPT, UR4, 0x7200, URZ ;  /* 0x0000720004089890 */ /* 0x000fe2000fffe0ff */
[----:B------:R-:W-:Y:S01]  /*6210*/  IMAD.IADD R21, R13, 0x1, R68 ;  /* 0x000000010d157824 */ /* 0x000fe200078e0244 */
[----:B------:R-:W-:Y:S01]  /*6220*/  VOTEU.ALL UP1, P4 ;  /* 0x0000000000ff7886 */ /* 0x000fe20002020000 */
[----:B------:R-:W-:Y:S01]  /*6230*/  UMOV UR9, UR25 ;  /* 0x0000001900097c82 */ /* 0x000fe20008000000 */
[----:B------:R-:W-:Y:S01]  /*6240*/  @!P4 R2UR UR6, R10 ;  /* 0x000000000a06c2ca */ /* 0x000fe200000e0000 */
[----:B------:R-:W-:Y:S01]  /*6250*/  IMAD.U32 R11, RZ, RZ, UR5 ;  /* 0x00000005ff0b7e24 */ /* 0x000fe2000f8e00ff */
[----:B------:R-:W-:Y:S01]  /*6260*/  UMOV UR11, UR51 ;  /* 0x00000033000b7c82 */ /* 0x000fe20008000000 */
[----:B------:R-:W-:Y:S01]  /*6270*/  UMOV UR12, UR60 ;  /* 0x0000003c000c7c82 */ /* 0x000fe20008000000 */
[----:B------:R-:W-:Y:S02]  /*6280*/  @P3 R2UR UR60, R24 ;  /* 0x00000000183c32ca */ /* 0x000fe400000e0000 */
[----:B------:R-:W-:Y:S02]  /*6290*/  @!P4 R2UR UR7, R11 ;  /* 0x000000000b07c2ca */ /* 0x000fe400000e0000 */
[----:B------:R-:W-:Y:S02]  /*62a0*/  LOP3.LUT R25, R25, R0, RZ, 0x3c, !PT ;  /* 0x0000000019197212 */ /* 0x000fe400078e3cff */
[----:B------:R-:W-:Y:S09]  /*62b0*/  SEL R27, R27, RZ, P0 ;  /* 0x000000ff1b1b7207 */ /* 0x000ff20000000000 */
[----:B------:R2:W-:Y:S01]  /*62c0*/  @!UP2 UTMALDG.3D [UR16], [UR6], desc[UR14] ;  /* 0x00000e100600a5b4 */ /* 0x0005e20008011000 */
[----:B------:R2:W-:Y:S01]  /*62d0*/  @!UP1 UTMALDG.3D [UR8], [UR6], desc[UR14] ;  /* 0x00000e08060095b4 */ /* 0x0005e20008011000 */
[----:B------:R2:W-:Y:S01]  /*62e0*/  @!P4 SYNCS.ARRIVE.TRANS64.RED.A0TR RZ, [UR4+0x38], R23 ;  /* 0x00003817ffffc9a7 */ /* 0x0005e20008300404 */
[----:B------:R-:W-:Y:S01]  /*62f0*/  UPLOP3.LUT UP1, UPT, UPT, UPT, UPT, 0x80, 0x8 ;  /* 0x000000000008789c */ /* 0x000fe20003f2f070 */
[----:B------:R-:W-:Y:S01]  /*6300*/  SYNCS.ARRIVE.TRANS64.RED.A1T0 RZ, [UR21], RZ ;  /* 0x000000ffffff79a7 */ /* 0x000fe20008100415 */
[----:B------:R-:W-:Y:S09]  /*6310*/  @P3 BRA `(.L_x_102) ;  /* 0xffffffe800483947 */ /* 0x000ff2000383ffff */
[----:B------:R-:W1:Y:S02]  /*6320*/  SYNCS.PHASECHK.TRANS64.TRYWAIT P0, [UR4+0x40], R12 ;  /* 0x0000400cff0075a7 */ /* 0x000e640008001104 */
[----:B-1----:R-:W-:Y:S05]  /*6330*/  @!P0 BRA `(.L_x_103) ;  /* 0x0000006800ec8947 */ /* 0x002fea0003800000 */
.L_x_232:
[----:B------:R-:W4:Y:S02]  /*6340*/  SYNCS.PHASECHK.TRANS64.TRYWAIT P0, [UR4+0x48], R12 ;  /* 0x0000480cff0075a7 */ /* 0x000f240008001104 */
[----:B----4-:R-:W-:Y:S05]  /*6350*/  @!P0 BRA `(.L_x_104) ;  /* 0x0000006800fc8947 */ /* 0x010fea0003800000 */
.L_x_234:
[----:B------:R-:W4:Y:S01]  /*6360*/  SYNCS.PHASECHK.TRANS64.TRYWAIT P0, [UR4+0x50], R12 ;  /* 0x0000500cff0075a7 */ /* 0x000f220008001104 */
[----:B------:R-:W-:Y:S01]  /*6370*/  HFMA2 R0, -RZ, RZ, 0, 5.9604644775390625e-08 ;  /* 0x00000001ff007431 */ /* 0x000fe200000001ff */
[----:B----4-:R-:W-:Y:S06]  /*6380*/  @!P0 BRA `(.L_x_105) ;  /* 0x0000006c00088947 */ /* 0x010fec0003800000 */
.L_x_236:
[----:B------:R-:W-:Y:S02]  /*6390*/  MOV R2, UR4 ;  /* 0x0000000400027c02 */ /* 0x000fe40008000f00 */
[----:B-1----:R-:W-:-:S07]  /*63a0*/  SHF.L.U32 R3, R0, 0x1f, RZ ;  /* 0x0000001f00037819 */ /* 0x002fce00000006ff */
.L_x_106:
[----:B-1----:R1:W4:Y:S02]  /*63b0*/  SYNCS.PHASECHK.TRANS64.TRYWAIT P0, [R2+URZ+0x58], R3 ;  /* 0x00005803020075a7 */ /* 0x00232400080011ff */
[----:B----4-:R-:W-:Y:S05]  /*63c0*/  @!P0 NANOSLEEP.SYNCS 0x989680 ;  /* 0x009896800000895d */ /* 0x010fea0003900000 */
[----:B------:R-:W4:Y:S02]  /*63d0*/  @!P0 SYNCS.PHASECHK.TRANS64 P0, [R2+URZ+0x58], R3 ;  /* 0x00005803020085a7 */ /* 0x000f2400080010ff */
[----:B--2-4-:R-:W-:Y:S05]  /*63e0*/  @P0 EXIT ;  /* 0x000000000000094d */ /* 0x014fea0003800000 */
[----:B------:R-:W-:Y:S05]  /*63f0*/  BRA `(.L_x_106) ;  /* 0xfffffffc00ec7947 */ /* 0x000fea000383ffff */
.L_x_87:
[----:B------:R-:W-:-:S06]  /*6400*/  UISETP.GE.AND UP1, UPT, UR10, 0x4, UPT ;  /* 0x000000040a00788c */ /* 0x000fcc000bf26270 */
[----:B------:R-:W-:-:S13]  /*6410*/  PLOP3.LUT P0, PT, PT, PT, UP1, 0x80, 0x8 ;  /* 0x000000000008781c */ /* 0x000fda0003f0f018 */
[----:B------:R-:W-:Y:S05]  /*6420*/  @!P0 EXIT ;  /* 0x000000000000894d */ /* 0x000fea0003800000 */
[----:B------:R-:W-:Y:S01]  /*6430*/  BAR.SYNC.DEFER_BLOCKING 0x6, 0xa0 ;  /* 0x0182800000007b1d */ /* 0x000fe20000010000 */
[C---:B------:R-:W-:Y:S01]  /*6440*/  IMAD.SHL.U32 R4, R80.reuse, 0x10, RZ ;  /* 0x0000001050047824 */ /* 0x040fe200078e00ff */
[C---:B------:R-:W-:Y:S01]  /*6450*/  LOP3.LUT R81, R80.reuse, 0x60, RZ, 0xc0, !PT ;  /* 0x0000006050517812 */ /* 0x040fe200078ec0ff */
[C---:B------:R-:W-:Y:S01]  /*6460*/  IMAD.SHL.U32 R3, R80.reuse, 0x2, RZ ;  /* 0x0000000250037824 */ /* 0x040fe200078e00ff */
[----:B------:R-:W-:Y:S01]  /*6470*/  LOP3.LUT R78, R80, 0x2, RZ, 0xc0, !PT ;  /* 0x00000002504e7812 */ /* 0x000fe200078ec0ff */
[----:B------:R-:W-:Y:S01]  /*6480*/  IMAD.SHL.U32 R5, R72, 0x200, RZ ;  /* 0x0000020048057824 */ /* 0x000fe200078e00ff */
[----:B------:R-:W-:Y:S02]  /*6490*/  UMOV UR36, 0x400 ;  /* 0x0000040000247882 */ /* 0x000fe40000000000 */
[----:B------:R-:W1:Y:S01]  /*64a0*/  LDC R71, c[0x0][0x370] ;  /* 0x0000dc00ff477b82 */ /* 0x000e620000000800 */
[----:B------:R-:W-:Y:S01]  /*64b0*/  ULEA UR36, UR46, UR36, 0x18 ;  /* 0x000000242e247291 */ /* 0x000fe2000f8ec0ff */
[----:B------:R-:W-:Y:S01]  /*64c0*/  LOP3.LUT R2, R4, 0x590, RZ, 0xc0, !PT ;  /* 0x0000059004027812 */ /* 0x000fe200078ec0ff */
[----:B------:R-:W-:Y:S01]  /*64d0*/  IMAD.U32 R33, R80, 0x10000, RZ ;  /* 0x0001000050217824 */ /* 0x000fe200078e00ff */
[----:B------:R-:W-:Y:S01]  /*64e0*/  LOP3.LUT R4, R4, 0x60, RZ, 0xc0, !PT ;  /* 0x0000006004047812 */ /* 0x000fe200078ec0ff */
[----:B------:R-:W-:Y:S01]  /*64f0*/  UIADD3 UR4, UPT, UPT, UR36, 0x200, URZ ;  /* 0x0000020024047890 */ /* 0x000fe2000fffe0ff */
[----:B------:R-:W-:Y:S01]  /*6500*/  LOP3.LUT R2, R2, 0x200, R5, 0xf8, !PT ;  /* 0x0000020002027812 */ /* 0x000fe200078ef805 */
[----:B------:R-:W-:Y:S01]  /*6510*/  IMAD.MOV.U32 R30, RZ, RZ, RZ ;  /* 0x000000ffff1e7224 */ /* 0x000fe200078e00ff */
[----:B------:R-:W2:Y:S01]  /*6520*/  LDC R28, c[0x0][0xb0c] ;  /* 0x0002c300ff1c7b82 */ /* 0x000ea20000000800 */
[----:B------:R-:W-:Y:S01]  /*6530*/  LOP3.LUT R3, R4, 0xc, R3, 0xf8, !PT ;  /* 0x0000000c04037812 */ /* 0x000fe200078ef803 */
[----:B------:R-:W-:Y:S01]  /*6540*/  IMAD.MOV.U32 R76, RZ, RZ, RZ ;  /* 0x000000ffff4c7224 */ /* 0x000fe200078e00ff */
[----:B------:R-:W-:Y:S01]  /*6550*/  SHF.L.U32 R4, R72, 0x15, RZ ;  /* 0x0000001548047819 */ /* 0x000fe200000006ff */
[----:B------:R-:W-:Y:S01]  /*6560*/  IMAD.U32 R73, RZ, RZ, UR4 ;  /* 0x00000004ff497e24 */ /* 0x000fe2000f8e00ff */
[----:B------:R-:W-:Y:S01]  /*6570*/  LOP3.LUT R2, R2, R3, RZ, 0xfc, !PT ;  /* 0x0000000302027212 */ /* 0x000fe200078efcff */
[----:B------:R-:W-:Y:S01]  /*6580*/  IMAD.MOV.U32 R75, RZ, RZ, RZ ;  /* 0x000000ffff4b7224 */ /* 0x000fe200078e00ff */
[----:B------:R-:W-:Y:S01]  /*6590*/  LOP3.LUT R4, R4, 0x200000, RZ, 0xc0, !PT ;  /* 0x0020000004047812 */ /* 0x000fe200078ec0ff */
[----:B------:R-:W3:Y:S01]  /*65a0*/  LDC R69, c[0x0][0xb20] ;  /* 0x0002c800ff457b82 */ /* 0x000ee20000000800 */
[----:B------:R-:W4:Y:S01]  /*65b0*/  LDS R0, [UR36+0x120] ;  /* 0x00012024ff007984 */ /* 0x000f220008000800 */
[----:B------:R-:W-:Y:S01]  /*65c0*/  LOP3.LUT R80, R80, 0x4, RZ, 0xc0, !PT ;  /* 0x0000000450507812 */ /* 0x000fe200078ec0ff */
[----:B------:R-:W1:Y:S01]  /*65d0*/  LDCU.64 UR44, c[0x0][0x348] ;  /* 0x00006900ff2c77ac */ /* 0x000e620008000a00 */
[----:B------:R-:W-:-:S02]  /*65e0*/  LOP3.LUT R33, R4, 0x400000, R33, 0xf8, !PT ;  /* 0x0040000004217812 */ /* 0x000fc400078ef821 */
[----:B------:R-:W-:Y:S01]  /*65f0*/  LEA R79, R2, R73, 0x2 ;  /* 0x00000049024f7211 */ /* 0x000fe200078e10ff */
[----:B------:R-:W1:Y:S01]  /*6600*/  LDCU.64 UR48, c[0x0][0x888] ;  /* 0x00011100ff3077ac */ /* 0x000e620008000a00 */
[----:B------:R-:W1:Y:S01]  /*6610*/  LDC R27, c[0x0][0xb30] ;  /* 0x0002cc00ff1b7b82 */ /* 0x000e620000000800 */
[----:B------:R-:W-:Y:S02]  /*6620*/  MOV R84, RZ ;  /* 0x000000ff00547202 */ /* 0x000fe40000000f00 */
[--C-:B------:R-:W-:Y:S01]  /*6630*/  IMAD R78, R78, -0x10, R79.reuse ;  /* 0xfffffff04e4e7824 */ /* 0x100fe200078e024f */
[----:B------:R-:W1:Y:S01]  /*6640*/  LDCU.64 UR50, c[0x0][0x890] ;  /* 0x00011200ff3277ac */ /* 0x000e620008000a00 */
[----:B------:R-:W-:-:S03]  /*6650*/  IMAD R77, R80, -0x10, R79 ;  /* 0xfffffff0504d7824 */ /* 0x000fc600078e024f */
[----:B------:R-:W1:Y:S01]  /*6660*/  LDC.64 R64, c[0x0][0xb10] ;  /* 0x0002c400ff407b82 */ /* 0x000e620000000a00 */
[----:B------:R-:W-:Y:S01]  /*6670*/  UMOV UR39, URZ ;  /* 0x000000ff00277c82 */ /* 0x000fe20008000000 */
[----:B------:R-:W-:-:S06]  /*6680*/  UMOV UR37, URZ ;  /* 0x000000ff00257c82 */ /* 0x000fcc0008000000 */
[----:B------:R-:W1:Y:S08]  /*6690*/  LDC.64 R24, c[0x0][0xb18] ;  /* 0x0002c600ff187b82 */ /* 0x000e700000000a00 */
[----:B------:R-:W1:Y:S08]  /*66a0*/  LDC.64 R22, c[0x0][0xb28] ;  /* 0x0002ca00ff167b82 */ /* 0x000e700000000a00 */
[----:B------:R-:W1:Y:S01]  /*66b0*/  LDC.64 R62, c[0x0][0x8b0] ;  /* 0x00022c00ff3e7b82 */ /* 0x000e620000000a00 */
[----:B----4-:R-:W-:-:S07]  /*66c0*/  IMAD.IADD R33, R0, 0x1, R33 ;  /* 0x0000000100217824 */ /* 0x010fce00078e0221 */
[----:B------:R-:W4:Y:S08]  /*66d0*/  LDC.64 R60, c[0x0][0x8a8] ;  /* 0x00022a00ff3c7b82 */ /* 0x000f300000000a00 */
[----:B--23--:R-:W1:Y:S02]  /*66e0*/  LDC R70, c[0x0][0x374] ;  /* 0x0000dd00ff467b82 */ /* 0x00ce640000000800 */
.L_x_182:
[C---:B------:R-:W-:Y:S02]  /*66f0*/  LEA R0, R84.reuse, UR36, 0x3 ;  /* 0x0000002454007c11 */ /* 0x040fe4000f8e18ff */
[----:B------:R-:W-:Y:S02]  /*6700*/  SHF.L.U32 R3, R75, 0x1f, RZ ;  /* 0x0000001f4b037819 */ /* 0x000fe400000006ff */
[----:B-1----:R-:W-:Y:S02]  /*6710*/  LEA R16, R84, UR36, 0x4 ;  /* 0x0000002454107c11 */ /* 0x002fe4000f8e20ff */
[----:B------:R-:W2:Y:S02]  /*6720*/  SYNCS.PHASECHK.TRANS64.TRYWAIT P0, [R0+URZ+0x70], R3 ;  /* 0x00007003000075a7 */ /* 0x000ea400080011ff */
[----:B--23--:R-:W-:Y:S05]  /*6730*/  @!P0 BRA `(.L_x_107) ;  /* 0x0000006800348947 */ /* 0x00cfea0003800000 */
.L_x_237:
[----:B------:R-:W3:Y:S01]  /*6740*/  LDC.64 R12, c[0x0][0xb10] ;  /* 0x0002c400ff0c7b82 */ /* 0x000ee20000000a00 */
[----:B------:R-:W4:Y:S01]  /*6750*/  LDS.128 R16, [R16+0x100] ;  /* 0x0001000010107984 */ /* 0x000f220000000c00 */
[----:B-1----:R-:W-:Y:S01]  /*6760*/  ISETP.NE.AND P1, PT, R27, 0x1, PT ;  /* 0x000000011b00780c */ /* 0x002fe20003f25270 */
[----:B--2---:R-:W-:Y:S01]  /*6770*/  VIADD R0, R0, 0x80 ;  /* 0x0000008000007836 */ /* 0x004fe20000000000 */
[----:B------:R-:W-:Y:S04]  /*6780*/  ISETP.GE.AND P0, PT, R26, 0x1, PT ;  /* 0x000000011a00780c */ /* 0x000fe80003f06270 */
[----:B------:R-:W1:Y:S01]  /*6790*/  LDC.64 R10, c[0x0][0xb18] ;  /* 0x0002c600ff0a7b82 */ /* 0x000e620000000a00 */
[----:B------:R-:W-:Y:S01]  /*67a0*/  PRMT R0, RZ, 0x654, R0 ;  /* 0x00000654ff007816 */ /* 0x000fe20000000000 */
[----:B------:R-:W-:Y:S01]  /*67b0*/  @!PT LDS RZ, [RZ] ;  /* 0x00000000fffff984 */ /* 0x000fe20000000800 */
[----:B------:R-:W-:Y:S01]  /*67c0*/  @!PT LDS RZ, [RZ] ;  /* 0x00000000fffff984 */ /* 0x000fe20000000800 */
[----:B------:R-:W-:Y:S01]  /*67d0*/  @!PT LDS RZ, [RZ] ;  /* 0x00000000fffff984 */ /* 0x000fe20000000800 */
[----:B------:R-:W-:Y:S01]  /*67e0*/  @!PT LDS RZ, [RZ] ;  /* 0x00000000fffff984 */ /* 0x000fe20000000800 */
[----:B------:R2:W-:Y:S06]  /*67f0*/  MEMBAR.ALL.CTA ;  /* 0x0000000000007992 */ /* 0x0005ec0000008000 */
[----:B--2---:R-:W2:Y:S01]  /*6800*/  FENCE.VIEW.ASYNC.S ;  /* 0x00000000000073c6 */ /* 0x004ea20000000000 */
[----:B------:R-:W1:Y:S08]  /*6810*/  @!P1 LDC R14, c[0x0][0xb20] ;  /* 0x0002c800ff0e9b82 */ /* 0x000e700000000800 */
[----:B------:R-:W1:Y:S01]  /*6820*/  @!P1 LDC R9, c[0x0][0xb0c] ;  /* 0x0002c300ff099b82 */ /* 0x000e620000000800 */
[----:B--2---:R2:W-:Y:S01]  /*6830*/  SYNCS.ARRIVE.TRANS64.RED.A1T0 RZ, [R0+URZ], RZ ;  /* 0x000000ff00ff79a7 */ /* 0x0045e200081004ff */
[----:B----4-:R-:W-:Y:S04]  /*6840*/  LOP3.LUT P4, RZ, R18, 0x1, RZ, 0xc0, !PT ;  /* 0x0000000112ff7812 */ /* 0x010fe8000788c0ff */
[----:B------:R-:W-:Y:S09]  /*6850*/  P2R R82, PR, RZ, 0x10 ;  /* 0x00000010ff527803 */ /* 0x000ff20000000000 */
[----:B------:R-:W-:Y:S02]  /*6860*/  @P4 MOV R31, R16 ;  /* 0x00000010001f4202 */ /* 0x000fe40000000f00 */
[----:B------:R-:W-:Y:S01]  /*6870*/  @P4 LOP3.LUT R29, R17, 0xffff, RZ, 0xc0, !PT ;  /* 0x0000ffff111d4812 */ /* 0x000fe200078ec0ff */
[----:B--23--:R-:W-:Y:S06]  /*6880*/  @!P0 BRA `(.L_x_108) ;  /* 0x0000000000a48947 */ /* 0x00cfec0003800000 */
[----:B------:R-:W-:Y:S01]  /*6890*/  IMAD.HI.U32 R36, R70, R25, RZ ;  /* 0x0000001946247227 */ /* 0x000fe200078e00ff */
[----:B------:R-:W-:Y:S02]  /*68a0*/  ISETP.NE.AND P0, PT, R24, 0x1, PT ;  /* 0x000000011800780c */ /* 0x000fe40003f05270 */
[----:B------:R-:W-:Y:S01]  /*68b0*/  ISETP.NE.AND P2, PT, R26, 0x1, PT ;  /* 0x000000011a00780c */ /* 0x000fe20003f45270 */
[-C--:B------:R-:W-:Y:S01]  /*68c0*/  IMAD.HI.U32 R34, R71, R64.reuse, RZ ;  /* 0x0000004047227227 */ /* 0x080fe200078e00ff */
[----:B------:R-:W-:Y:S02]  /*68d0*/  SHF.R.U32.HI R37, RZ, R69, R36 ;  /* 0x00000045ff257219 */ /* 0x000fe40000011624 */
[----:B------:R-:W-:Y:S01]  /*68e0*/  ISETP.NE.AND P3, PT, R28, 0x1, PT ;  /* 0x000000011c00780c */ /* 0x000fe20003f65270 */
[----:B------:R-:W-:Y:S01]  /*68f0*/  IMAD.HI.U32 R40, R29, R25, RZ ;  /* 0x000000191d287227 */ /* 0x000fe200078e00ff */
[----:B------:R-:W-:Y:S02]  /*6900*/  SHF.R.U32.HI R34, RZ, R65, R34 ;  /* 0x00000041ff227219 */ /* 0x000fe40000011622 */
[----:B------:R-:W-:Y:S01]  /*6910*/  SEL R3, R70, R37, !P0 ;  /* 0x0000002546037207 */ /* 0x000fe20004000000 */
[----:B------:R-:W-:Y:S01]  /*6920*/  IMAD.HI.U32 R38, R31, R64, RZ ;  /* 0x000000401f267227 */ /* 0x000fe200078e00ff */
[----:B------:R-:W-:Y:S03]  /*6930*/  SEL R7, R71, R34, !P3 ;  /* 0x0000002247077207 */ /* 0x000fe60005800000 */
[-C--:B------:R-:W-:Y:S01]  /*6940*/  IMAD.HI.U32 R34, R3, R22.reuse, RZ ;  /* 0x0000001603227227 */ /* 0x080fe200078e00ff */
[----:B------:R-:W-:Y:S03]  /*6950*/  SHF.R.U32.HI R38, RZ, R65, R38 ;  /* 0x00000041ff267219 */ /* 0x000fe60000011626 */
[----:B------:R-:W-:Y:S01]  /*6960*/  IMAD.HI.U32 R36, R7, R22, RZ ;  /* 0x0000001607247227 */ /* 0x000fe200078e00ff */
[----:B------:R-:W-:Y:S02]  /*6970*/  @P2 SHF.R.U32.HI R3, RZ, R23, R34 ;  /* 0x00000017ff032219 */ /* 0x000fe40000011622 */
[----:B------:R-:W-:Y:S02]  /*6980*/  SHF.R.U32.HI R34, RZ, R69, R40 ;  /* 0x00000045ff227219 */ /* 0x000fe40000011628 */
[----:B------:R-:W-:Y:S01]  /*6990*/  @P2 SHF.R.U32.HI R7, RZ, R23, R36 ;  /* 0x00000017ff072219 */ /* 0x000fe20000011624 */
[C---:B------:R-:W-:Y:S01]  /*69a0*/  IMAD R2, R26.reuse, R3, RZ ;  /* 0x000000031a027224 */ /* 0x040fe200078e02ff */
[----:B------:R-:W-:Y:S02]  /*69b0*/  SEL R5, R29, R34, !P0 ;  /* 0x000000221d057207 */ /* 0x000fe40004000000 */
[----:B------:R-:W-:Y:S01]  /*69c0*/  SEL R3, R31, R38, !P3 ;  /* 0x000000261f037207 */ /* 0x000fe20005800000 */
[----:B------:R-:W-:Y:S01]  /*69d0*/  IMAD R4, R26, R7, RZ ;  /* 0x000000071a047224 */ /* 0x000fe200078e02ff */
[C---:B------:R-:W-:Y:S01]  /*69e0*/  ISETP.GE.AND P0, PT, R5.reuse, R2, PT ;  /* 0x000000020500720c */ /* 0x040fe20003f06270 */
[----:B------:R-:W-:Y:S03]  /*69f0*/  IMAD.HI.U32 R6, R5, R22, RZ ;  /* 0x0000001605067227 */ /* 0x000fe600078e00ff */
[----:B------:R-:W-:Y:S01]  /*6a00*/  ISETP.GE.OR P0, PT, R3, R4, P0 ;  /* 0x000000040300720c */ /* 0x000fe20000706670 */
[----:B------:R-:W-:Y:S01]  /*6a10*/  IMAD.MOV R4, RZ, RZ, -R3 ;  /* 0x000000ffff047224 */ /* 0x000fe200078e0a03 */
[-C--:B------:R-:W-:Y:S03]  /*6a20*/  SHF.R.U32.HI R6, RZ, R23.reuse, R6 ;  /* 0x00000017ff067219 */ /* 0x080fe60000011606 */
[----:B------:R-:W-:Y:S01]  /*6a30*/  IMAD R31, R28, R4, R31 ;  /* 0x000000041c1f7224 */ /* 0x000fe200078e021f */
[----:B------:R-:W-:Y:S05]  /*6a40*/  SEL R15, R5, R6, !P2 ;  /* 0x00000006050f7207 */ /* 0x000fea0005000000 */
[----:B------:R-:W-:Y:S02]  /*6a50*/  IMAD.MOV R6, RZ, RZ, -R15 ;  /* 0x000000ffff067224 */ /* 0x000fe400078e0a0f */
[C---:B------:R-:W-:Y:S04]  /*6a60*/  @!P0 IMAD.HI.U32 R2, R3.reuse, R22, RZ ;  /* 0x0000001603028227 */ /* 0x040fe800078e00ff */
[----:B------:R-:W-:Y:S01]  /*6a70*/  IMAD R6, R26, R6, R5 ;  /* 0x000000061a067224 */ /* 0x000fe200078e0205 */
[----:B------:R-:W-:Y:S04]  /*6a80*/  @!P0 SHF.R.U32.HI R2, RZ, R23, R2 ;  /* 0x00000017ff028219 */ /* 0x000fe80000011602 */
[----:B------:R-:W-:Y:S02]  /*6a90*/  @!P0 SEL R0, R3, R2, !P2 ;  /* 0x0000000203008207 */ /* 0x000fe40005000000 */
[----:B------:R-:W-:Y:S02]  /*6aa0*/  IADD3 R2, PT, PT, -R5, RZ, RZ ;  /* 0x000000ff05027210 */ /* 0x000fe40007ffe1ff */
[----:B------:R-:W-:Y:S01]  /*6ab0*/  @!P0 IADD3 R8, PT, PT, R15, -R0, RZ ;  /* 0x800000000f088210 */ /* 0x000fe20007ffe0ff */
[----:B------:R-:W-:Y:S02]  /*6ac0*/  @!P0 IMAD R0, R7, R6, R0 ;  /* 0x0000000607008224 */ /* 0x000fe400078e0200 */
[----:B------:R-:W-:Y:S02]  /*6ad0*/  IMAD R29, R24, R2, R29 ;  /* 0x00000002181d7224 */ /* 0x000fe400078e021d */
[----:B------:R-:W-:Y:S02]  /*6ae0*/  @!P0 IMAD R5, R8, R26, R3 ;  /* 0x0000001a08058224 */ /* 0x000fe400078e0203 */
[----:B------:R-:W-:Y:S04]  /*6af0*/  @!P0 IMAD.MOV.U32 R3, RZ, RZ, R0 ;  /* 0x000000ffff038224 */ /* 0x000fe800078e0000 */
[----:B------:R-:W-:Y:S02]  /*6b00*/  IMAD R31, R3, R28, R31 ;  /* 0x0000001c031f7224 */ /* 0x000fe400078e021f */
[----:B------:R-:W-:Y:S07]  /*6b10*/  IMAD R29, R5, R24, R29 ;  /* 0x00000018051d7224 */ /* 0x000fee00078e021d */
.L_x_108:
[----:B-1----:R-:W-:Y:S01]  /*6b20*/  @!P1 ISETP.NE.AND P0, PT, R10, 0x1, PT ;  /* 0x000000010a00980c */ /* 0x002fe20003f05270 */
[----:B------:R-:W-:Y:S01]  /*6b30*/  @!P1 IMAD.HI.U32 R3, R29, R11, RZ ;  /* 0x0000000b1d039227 */ /* 0x000fe200078e00ff */
[----:B------:R-:W-:Y:S01]  /*6b40*/  R2UR UR5, R21 ;  /* 0x00000000150572ca */ /* 0x000fe200000e0000 */
[----:B------:R-:W-:Y:S01]  /*6b50*/  BSSY.RECONVERGENT B6, `(.L_x_109) ;  /* 0x0000031000067945 */ /* 0x000fe20003800200 */
[----:B------:R-:W-:Y:S01]  /*6b60*/  R2UR UR4, R20 ;  /* 0x00000000140472ca */ /* 0x000fe200000e0000 */
[----:B------:R-:W-:Y:S01]  /*6b70*/  @!P1 IMAD.HI.U32 R0, R31, R12, RZ ;  /* 0x0000000c1f009227 */ /* 0x000fe200078e00ff */
[----:B------:R-:W-:Y:S02]  /*6b80*/  @!P1 SHF.R.U32.HI R2, RZ, R14, R3 ;  /* 0x0000000eff029219 */ /* 0x000fe40000011603 */
[----:B------:R-:W-:Y:S01]  /*6b90*/  @!P1 ISETP.NE.AND P2, PT, R9, 0x1, PT ;  /* 0x000000010900980c */ /* 0x000fe20003f45270 */
[----:B------:R-:W-:Y:S01]  /*6ba0*/  VIADD R84, R84, 0x1 ;  /* 0x0000000154547836 */ /* 0x000fe20000000000 */
[----:B------:R-:W-:Y:S02]  /*6bb0*/  @!P1 SEL R2, R29, R2, !P0 ;  /* 0x000000021d029207 */ /* 0x000fe40004000000 */
[----:B------:R-:W-:Y:S02]  /*6bc0*/  @!P1 SHF.R.U32.HI R0, RZ, R13, R0 ;  /* 0x0000000dff009219 */ /* 0x000fe40000011600 */
[----:B------:R-:W-:Y:S01]  /*6bd0*/  LOP3.LUT P0, RZ, R73, 0x1b0, RZ, 0xc0, !PT ;  /* 0x000001b049ff7812 */ /* 0x000fe2000780c0ff */
[----:B------:R-:W-:Y:S01]  /*6be0*/  USHF.L.U32 UR42, UR5, 0x6, URZ ;  /* 0x00000006052a7899 */ /* 0x000fe200080006ff */
[----:B------:R-:W-:Y:S01]  /*6bf0*/  @!P1 SEL R3, R31, R0, !P2 ;  /* 0x000000001f039207 */ /* 0x000fe20005000000 */
[----:B------:R-:W-:Y:S01]  /*6c00*/  USHF.L.U32 UR41, UR4, 0x8, URZ ;  /* 0x0000000804297899 */ /* 0x000fe200080006ff */
[----:B------:R-:W-:Y:S03]  /*6c10*/  @P4 SHF.R.U32.HI R74, RZ, 0x10, R17 ;  /* 0x00000010ff4a4819 */ /* 0x000fe60000011611 */
[----:B------:R-:W-:Y:S02]  /*6c20*/  @!P1 IMAD.IADD R0, R2, 0x1, -R3 ;  /* 0x0000000102009824 */ /* 0x000fe400078e0a03 */
[----:B------:R-:W-:Y:S02]  /*6c30*/  @!P1 IMAD.IADD R2, R3, 0x1, -R2 ;  /* 0x0000000103029824 */ /* 0x000fe400078e0a02 */
[----:B------:R-:W-:Y:S02]  /*6c40*/  @!P1 IMAD R31, R0, R9, R31 ;  /* 0x00000009001f9224 */ /* 0x000fe400078e021f */
[----:B------:R-:W-:Y:S01]  /*6c50*/  @!P1 IMAD R29, R2, R10, R29 ;  /* 0x0000000a021d9224 */ /* 0x000fe200078e021d */
[----:B------:R-:W-:Y:S06]  /*6c60*/  @!P0 BRA `(.L_x_110) ;  /* 0x00000000007c8947 */ /* 0x000fec0003800000 */
[----:B------:R-:W1:Y:S01]  /*6c70*/  LDCU.64 UR8, c[0x4][0x80] ;  /* 0x01001000ff0877ac */ /* 0x000e620008000a00 */
[----:B------:R-:W-:Y:S01]  /*6c80*/  MOV R2, 0x0 ;  /* 0x0000000000027802 */ /* 0x000fe20000000f00 */
[----:B------:R-:W-:Y:S02]  /*6c90*/  HFMA2 R12, -RZ, RZ, 0, 5.9604644775390625e-08 ;  /* 0x00000001ff0c7431 */ /* 0x000fe400000001ff */
[----:B------:R-:W-:Y:S01]  /*6ca0*/  IMAD.MOV.U32 R8, RZ, RZ, 0x70 ;  /* 0x00000070ff087424 */ /* 0x000fe200078e00ff */
[----:B------:R2:W3:Y:S01]  /*6cb0*/  LDC.64 R14, c[0x4][R2] ;  /* 0x01000000020e7b82 */ /* 0x0004e20000000a00 */
[----:B------:R-:W4:Y:S01]  /*6cc0*/  LDCU.64 UR6, c[0x4][0x88] ;  /* 0x01001100ff0677ac */ /* 0x000f220008000a00 */
[----:B------:R-:W-:Y:S01]  /*6cd0*/  IMAD.MOV.U32 R13, RZ, RZ, RZ ;  /* 0x000000ffff0d7224 */ /* 0x000fe200078e00ff */
[----:B------:R-:W2:Y:S01]  /*6ce0*/  LDCU.64 UR4, c[0x4][0x8] ;  /* 0x01000100ff0477ac */ /* 0x000ea20008000a00 */
[----:B-1----:R-:W-:Y:S01]  /*6cf0*/  MOV R5, UR9 ;  /* 0x0000000900057c02 */ /* 0x002fe20008000f00 */
[----:B------:R-:W-:Y:S01]  /*6d00*/  IMAD.U32 R4, RZ, RZ, UR8 ;  /* 0x00000008ff047e24 */ /* 0x000fe2000f8e00ff */
[----:B----4-:R-:W-:Y:S01]  /*6d10*/  MOV R7, UR7 ;  /* 0x0000000700077c02 */ /* 0x010fe20008000f00 */
[----:B------:R-:W-:Y:S01]  /*6d20*/  IMAD.U32 R6, RZ, RZ, UR6 ;  /* 0x00000006ff067e24 */ /* 0x000fe2000f8e00ff */
[----:B--2---:R-:W-:Y:S01]  /*6d30*/  MOV R11, UR5 ;  /* 0x00000005000b7c02 */ /* 0x004fe20008000f00 */
[----:B------:R-:W-:Y:S02]  /*6d40*/  IMAD.U32 R10, RZ, RZ, UR4 ;  /* 0x00000004ff0a7e24 */ /* 0x000fe4000f8e00ff */
[----:B------:R-:W-:Y:S07]  /*6d50*/  LEPC R20, `(.L_x_111) ;  /* 0x000000001014794e */ /* 0x000fee0000000000 */
[----:B---3-5:R-:W-:Y:S05]  /*6d60*/  CALL.ABS.NOINC R14 ;  /* 0x000000000e007343 */ /* 0x028fea0003c00000 */
.L_x_111:
[----:B------:R-:W1:Y:S01]  /*6d70*/  LDCU.64 UR8, c[0x4][0x80] ;  /* 0x01001000ff0877ac */ /* 0x000e620008000a00 */
[----:B------:R-:W2:Y:S01]  /*6d80*/  LDC.64 R2, c[0x4][R2] ;  /* 0x0100000002027b82 */ /* 0x000ea20000000a00 */
[----:B------:R-:W-:Y:S02]  /*6d90*/  HFMA2 R12, -RZ, RZ, 0, 5.9604644775390625e-08 ;  /* 0x00000001ff0c7431 */ /* 0x000fe400000001ff */
[----:B------:R-:W-:Y:S02]  /*6da0*/  IMAD.MOV.U32 R8, RZ, RZ, 0x70 ;  /* 0x00000070ff087424 */ /* 0x000fe400078e00ff */
[----:B------:R-:W-:Y:S01]  /*6db0*/  IMAD.MOV.U32 R13, RZ, RZ, RZ ;  /* 0x000000ffff0d7224 */ /* 0x000fe200078e00ff */
[----:B------:R-:W3:Y:S01]  /*6dc0*/  LDCU.64 UR6, c[0x4][0x88] ;  /* 0x01001100ff0677ac */ /* 0x000ee20008000a00 */
[----:B------:R-:W4:Y:S01]  /*6dd0*/  LDCU.64 UR4, c[0x4][0x8] ;  /* 0x01000100ff0477ac */ /* 0x000f220008000a00 */
[----:B-1----:R-:W-:Y:S02]  /*6de0*/  MOV R4, UR8 ;  /* 0x0000000800047c02 */ /* 0x002fe40008000f00 */
[----:B------:R-:W-:Y:S02]  /*6df0*/  MOV R5, UR9 ;  /* 0x0000000900057c02 */ /* 0x000fe40008000f00 */
[----:B---3--:R-:W-:Y:S01]  /*6e00*/  MOV R7, UR7 ;  /* 0x0000000700077c02 */ /* 0x008fe20008000f00 */
[----:B------:R-:W-:Y:S01]  /*6e10*/  IMAD.U32 R6, RZ, RZ, UR6 ;  /* 0x00000006ff067e24 */ /* 0x000fe2000f8e00ff */
[----:B----4-:R-:W-:Y:S01]  /*6e20*/  MOV R11, UR5 ;  /* 0x00000005000b7c02 */ /* 0x010fe20008000f00 */
[----:B------:R-:W-:Y:S02]  /*6e30*/  IMAD.U32 R10, RZ, RZ, UR4 ;  /* 0x00000004ff0a7e24 */ /* 0x000fe4000f8e00ff */
[----:B------:R-:W-:Y:S07]  /*6e40*/  LEPC R20, `(.L_x_110) ;  /* 0x000000001014794e */ /* 0x000fee0000000000 */
[----:B--2---:R-:W-:Y:S05]  /*6e50*/  CALL.ABS.NOINC R2 ;  /* 0x0000000002007343 */ /* 0x004fea0003c00000 */
.L_x_110:
[----:B------:R-:W-:Y:S05]  /*6e60*/  BSYNC.RECONVERGENT B6 ;  /* 0x0000000000067941 */ /* 0x000fea0003800200 */
.L_x_109:
[----:B------:R-:W-:Y:S01]  /*6e70*/  ISETP.NE.U32.AND P4, PT, R62, RZ, PT ;  /* 0x000000ff3e00720c */ /* 0x000fe20003f85070 */
[----:B------:R-:W-:Y:S01]  /*6e80*/  UISETP.NE.AND UP2, UPT, UR47, URZ, UPT ;  /* 0x000000ff2f00728c */ /* 0x000fe2000bf45270 */
[----:B------:R-:W-:Y:S01]  /*6e90*/  ISETP.NE.U32.AND P2, PT, RZ, UR48, PT ;  /* 0x00000030ff007c0c */ /* 0x000fe2000bf45070 */
[----:B------:R-:W-:Y:S01]  /*6ea0*/  UISETP.NE.U32.AND UP1, UPT, UR50, URZ, UPT ;  /* 0x000000ff3200728c */ /* 0x000fe2000bf25070 */
[----:B------:R-:W-:Y:S01]  /*6eb0*/  ISETP.NE.AND.EX P4, PT, R63, RZ, PT, P4 ;  /* 0x000000ff3f00720c */ /* 0x000fe20003f85340 */
[----:B------:R-:W-:Y:S01]  /*6ec0*/  UPLOP3.LUT UP0, UPT, UPT, UPT, UPT, 0x40, 0x4 ;  /* 0x000000000004789c */ /* 0x000fe20003f0e870 */
[----:B------:R-:W-:Y:S01]  /*6ed0*/  ISETP.NE.AND.EX P2, PT, RZ, UR49, PT, P2 ;  /* 0x00000031ff007c0c */ /* 0x000fe2000bf45320 */
[----:B------:R-:W-:Y:S01]  /*6ee0*/  UISETP.NE.AND.EX UP1, UPT, UR51, URZ, UPT, UP1 ;  /* 0x000000ff3300728c */ /* 0x000fe2000bf25310 */
[----:B------:R-:W-:Y:S04]  /*6ef0*/  PLOP3.LUT P1, PT, PT, PT, UP2, 0x80, 0x8 ;  /* 0x000000000008781c */ /* 0x000fe80003f2f028 */
[----:B------:R-:W-:Y:S06]  /*6f00*/  @UP2 UPLOP3.LUT UP0, UPT, UPT, UPT, UP1, 0x80, 0x8 ;  /* 0x000000000008289c */ /* 0x000fec0003f0f010 */
[----:B------:R-:W-:Y:S01]  /*6f10*/  PLOP3.LUT P0, PT, PT, PT, UP0, 0x80, 0x8 ;  /* 0x000000000008781c */ /* 0x000fe20003f0f008 */
[----:B------:R-:W-:Y:S01]  /*6f20*/  @!UPT UIADD3 URZ, UPT, UPT, URZ, URZ, URZ ;  /* 0x000000fffffff290 */ /* 0x000fe2000fffe0ff */
[----:B------:R-:W-:Y:S11]  /*6f30*/  BRA.U !UP1, `(.L_x_112) ;  /* 0x0000000109387547 */ /* 0x000ff6000b800000 */
[----:B------:R-:W-:Y:S01]  /*6f40*/  UISETP.NE.U32.AND UP0, UPT, UR48, URZ, UPT ;  /* 0x000000ff3000728c */ /* 0x000fe2000bf05070 */
[----:B------:R-:W-:Y:S02]  /*6f50*/  HFMA2 R0, -RZ, RZ, 0, 5.9604644775390625e-08 ;  /* 0x00000001ff007431 */ /* 0x000fe400000001ff */
[----:B------:R-:W-:Y:S01]  /*6f60*/  IMAD.MOV.U32 R67, RZ, RZ, 0x1 ;  /* 0x00000001ff437424 */ /* 0x000fe200078e00ff */
[----:B------:R-:W-:Y:S06]  /*6f70*/  UISETP.NE.AND.EX UP0, UPT, UR49, URZ, UPT, UP0 ;  /* 0x000000ff3100728c */ /* 0x000fec000bf05300 */
[----:B------:R-:W-:Y:S05]  /*6f80*/  PLOP3.LUT P3, PT, PT, PT, UP0, 0x80, 0x8 ;  /* 0x000000000008781c */ /* 0x000fea0003f6f008 */
[----:B------:R-:W1:Y:S01]  /*6f90*/  @UP0 LDCU.64 UR4, c[0x0][0x888] ;  /* 0x00011100ff0407ac */ /* 0x000e620008000a00 */
[----:B------:R-:W-:Y:S07]  /*6fa0*/  @UP0 UIMAD UR6, UR60, UR50, URZ ;  /* 0x000000323c0602a4 */ /* 0x000fee000f8e02ff */
[----:B------:R-:W-:Y:S01]  /*6fb0*/  @!P3 PRMT R67, R0, 0x7610, R67 ;  /* 0x000076100043b816 */ /* 0x000fe20000000043 */
[----:B-1----:R-:W-:Y:S06]  /*6fc0*/  @UP0 UIMAD.WIDE UR4, UR6, 0x4, UR4 ;  /* 0x00000004060408a5 */ /* 0x002fec000f8e0204 */
[----:B------:R-:W-:Y:S01]  /*6fd0*/  IMAD.U32 R2, RZ, RZ, UR4 ;  /* 0x00000004ff027e24 */ /* 0x000fe2000f8e00ff */
[----:B------:R-:W-:Y:S04]  /*6fe0*/  MOV R3, UR5 ;  /* 0x0000000500037c02 */ /* 0x000fe80008000f00 */
[----:B------:R-:W1:Y:S01]  /*6ff0*/  @!UP0 LDCU UR4, c[0x0][0x880] ;  /* 0x00011000ff0487ac */ /* 0x000e620008000800 */
[----:B-----5:R2:W5:Y:S02]  /*7000*/  @P3 LDG.E R35, desc[UR54][R2.64] ;  /* 0x0000003602233981 */ /* 0x020564000c1e1900 */
[----:B-12---:R-:W-:Y:S02]  /*7010*/  @!P3 IMAD.U32 R35, RZ, RZ, UR4 ;  /* 0x00000004ff23be24 */ /* 0x006fe4000f8e00ff */
.L_x_112:
[----:B------:R-:W-:Y:S05]  /*7020*/  @!P4 BRA `(.L_x_113) ;  /* 0x000000000020c947 */ /* 0x000fea0003800000 */
[----:B------:R-:W-:Y:S04]  /*7030*/  ISETP.NE.U32.AND P3, PT, R60, RZ, PT ;  /* 0x000000ff3c00720c */ /* 0x000fe80003f65070 */
[----:B------:R-:W-:Y:S11]  /*7040*/  ISETP.NE.AND.EX P3, PT, R61, RZ, PT, P3 ;  /* 0x000000ff3d00720c */ /* 0x000ff60003f65330 */
[----:B------:R-:W-:Y:S02]  /*7050*/  @!UPT UIADD3 URZ, UPT, UPT, URZ, URZ, URZ ;  /* 0x000000fffffff290 */ /* 0x000fe4000fffe0ff */
[----:B------:R-:W1:Y:S01]  /*7060*/  @P3 LDC.64 R2, c[0x0][0x8a8] ;  /* 0x00022a00ff023b82 */ /* 0x000e620000000a00 */
[----:B------:R-:W-:Y:S04]  /*7070*/  @P3 IMAD R0, R62, UR60, RZ ;  /* 0x0000003c3e003c24 */ /* 0x000fe8000f8e02ff */
[----:B-1----:R-:W-:Y:S05]  /*7080*/  @P3 IMAD.WIDE R2, R0, 0x4, R2 ;  /* 0x0000000400023825 */ /* 0x002fea00078e0202 */
[----:B-----5:R1:W5:Y:S02]  /*7090*/  @P3 LDG.E R32, desc[UR54][R2.64] ;  /* 0x0000003602203981 */ /* 0x020364000c1e1900 */
[----:B-1----:R-:W2:Y:S02]  /*70a0*/  @!P3 LDC R32, c[0x0][0x8a0] ;  /* 0x00022800ff20bb82 */ /* 0x002ea40000000800 */
.L_x_113:
[----:B-----5:R-:W-:Y:S01]  /*70b0*/  FSETP.NEU.AND P3, PT, R35, RZ, PT ;  /* 0x000000ff2300720b */ /* 0x020fe20003f6d000 */
[----:B------:R-:W-:Y:S01]  /*70c0*/  BSSY B1, `(.L_x_114) ;  /* 0x0000038000017945 */ /* 0x000fe20003800000 */
[----:B------:R-:W-:Y:S01]  /*70d0*/  SEL R3, RZ, 0xffffffff, P2 ;  /* 0xffffffffff037807 */ /* 0x000fe20001000000 */
[----:B------:R-:W-:Y:S01]  /*70e0*/  IMAD.MOV.U32 R43, RZ, RZ, 0x1 ;  /* 0x00000001ff2b7424 */ /* 0x000fe200078e00ff */
[----:B------:R-:W-:Y:S01]  /*70f0*/  @P1 LOP3.LUT P2, RZ, R67, 0xff, RZ, 0xc0, !PT ;  /* 0x000000ff43ff1812 */ /* 0x000fe2000784c0ff */
[----:B------:R-:W-:Y:S01]  /*7100*/  IMAD R34, R30, 0x80, R33 ;  /* 0x000000801e227824 */ /* 0x000fe200078e0221 */
[----:B------:R-:W-:Y:S01]  /*7110*/  @P1 SEL R2, RZ, 0xffffffff, P3 ;  /* 0xffffffffff021807 */ /* 0x000fe20001800000 */
[----:B------:R-:W-:Y:S01]  /*7120*/  IMAD R85, R80, -0x10, R78 ;  /* 0xfffffff050557824 */ /* 0x000fe200078e024e */
[----:B------:R-:W-:Y:S01]  /*7130*/  LEA R87, R30, UR36, 0x3 ;  /* 0x000000241e577c11 */ /* 0x000fe2000f8e18ff */
[----:B------:R-:W-:Y:S01]  /*7140*/  IMAD.MOV.U32 R88, RZ, RZ, RZ ;  /* 0x000000ffff587224 */ /* 0x000fe200078e00ff */
[----:B------:R-:W-:Y:S02]  /*7150*/  @P0 SEL R2, R3, R2, !P2 ;  /* 0x0000000203020207 */ /* 0x000fe40005000000 */
[----:B------:R-:W-:Y:S02]  /*7160*/  CS2R R46, SRZ ;  /* 0x00000000002e7805 */ /* 0x000fe4000001ff00 */
[----:B------:R-:W-:Y:S02]  /*7170*/  SHF.L.U32 R0, R76, 0x1f, RZ ;  /* 0x0000001f4c007819 */ /* 0x000fe400000006ff */
[----:B------:R-:W-:Y:S02]  /*7180*/  CS2R R44, SRZ ;  /* 0x00000000002c7805 */ /* 0x000fe4000001ff00 */
[----:B------:R-:W-:Y:S02]  /*7190*/  @P1 LOP3.LUT R2, R2, 0x1, RZ, 0xc0, !PT ;  /* 0x0000000102021812 */ /* 0x000fe400078ec0ff */
[----:B------:R-:W-:Y:S02]  /*71a0*/  CS2R R50, SRZ ;  /* 0x0000000000327805 */ /* 0x000fe4000001ff00 */
[----:B------:R-:W-:Y:S02]  /*71b0*/  PLOP3.LUT P2, PT, PT, PT, UP1, 0x80, 0x8 ;  /* 0x000000000008781c */ /* 0x000fe40003f4f018 */
[----:B------:R-:W-:Y:S02]  /*71c0*/  CS2R R48, SRZ ;  /* 0x0000000000307805 */ /* 0x000fe4000001ff00 */
[----:B------:R-:W-:Y:S02]  /*71d0*/  ISETP.NE.U32.OR P5, PT, R2, 0x1, !P1 ;  /* 0x000000010200780c */ /* 0x000fe40004fa5470 */
[----:B------:R-:W-:Y:S02]  /*71e0*/  CS2R R54, SRZ ;  /* 0x0000000000367805 */ /* 0x000fe4000001ff00 */
[----:B------:R-:W-:Y:S02]  /*71f0*/  LOP3.LUT P4, R83, R67, 0xff, RZ, 0xc0, !PT ;  /* 0x000000ff43537812 */ /* 0x000fe4000788c0ff */
[----:B------:R-:W-:Y:S02]  /*7200*/  CS2R R52, SRZ ;  /* 0x0000000000347805 */ /* 0x000fe4000001ff00 */
[----:B------:R-:W-:Y:S02]  /*7210*/  SEL R2, RZ, 0xffffffff, P3 ;  /* 0xffffffffff027807 */ /* 0x000fe40001800000 */
[----:B------:R-:W-:Y:S02]  /*7220*/  CS2R R58, SRZ ;  /* 0x00000000003a7805 */ /* 0x000fe4000001ff00 */
[----:B------:R-:W-:Y:S02]  /*7230*/  P2R R86, PR, RZ, 0x20 ;  /* 0x00000020ff567803 */ /* 0x000fe40000000000 */
[----:B------:R-:W-:Y:S02]  /*7240*/  CS2R R56, SRZ ;  /* 0x0000000000387805 */ /* 0x000fe4000001ff00 */
[----:B------:R-:W-:Y:S02]  /*7250*/  @P2 SEL R2, R3, R2, !P4 ;  /* 0x0000000203022207 */ /* 0x000fe40006000000 */
[----:B------:R-:W-:Y:S02]  /*7260*/  @P5 SHF.L.U32 R4, RZ, 0x1f, RZ ;  /* 0x0000001fff045819 */ /* 0x000fe400000006ff */
[----:B------:R-:W-:Y:S02]  /*7270*/  LOP3.LUT R2, R2, 0x1, RZ, 0xc0, !PT ;  /* 0x0000000102027812 */ /* 0x000fe400078ec0ff */
[----:B------:R-:W1:Y:S02]  /*7280*/  @P5 SYNCS.PHASECHK.TRANS64.TRYWAIT P1, [UR36+0x20], R4 ;  /* 0x00002004ff0055a7 */ /* 0x000e640008021124 */
[----:B------:R-:W-:Y:S04]  /*7290*/  ISETP.NE.U32.AND P2, PT, R2, 0x1, PT ;  /* 0x000000010200780c */ /* 0x000fe80003f45070 */
[----:B------:R-:W-:Y:S01]  /*72a0*/  P2R R89, PR, RZ, 0x4 ;  /* 0x00000004ff597803 */ /* 0x000fe20000000000 */
[----:B------:R3:W4:Y:S01]  /*72b0*/  SYNCS.PHASECHK.TRANS64.TRYWAIT P0, [R87+URZ+0x90], R0 ;  /* 0x00009000570075a7 */ /* 0x00072200080011ff */
[----:B-1----:R-:W-:Y:S01]  /*72c0*/  @P5 SEL R43, RZ, 0x1, !P1 ;  /* 0x00000001ff2b5807 */ /* 0x002fe20004800000 */
[----:B---3--:R-:W-:Y:S06]  /*72d0*/  @!P5 BRA `(.L_x_115) ;  /* 0x000000000058d947 */ /* 0x008fec0003800000 */
[----:B------:R-:W-:Y:S01]  /*72e0*/  IMAD.MOV.U32 R47, RZ, RZ, RZ ;  /* 0x000000ffff2f7224 */ /* 0x000fe200078e00ff */
[----:B------:R-:W-:Y:S01]  /*72f0*/  ISETP.NE.AND P1, PT, R43, RZ, PT ;  /* 0x000000ff2b00720c */ /* 0x000fe20003f25270 */
[----:B------:R-:W-:Y:S01]  /*7300*/  BSSY B0, `(.L_x_116) ;  /* 0x000000c000007945 */ /* 0x000fe20003800000 */
[----:B------:R-:W-:Y:S02]  /*7310*/  CS2R R58, SRZ ;  /* 0x00000000003a7805 */ /* 0x000fe4000001ff00 */
[----:B------:R-:W-:Y:S02]  /*7320*/  CS2R R56, SRZ ;  /* 0x0000000000387805 */ /* 0x000fe4000001ff00 */
[----:B------:R-:W-:Y:S02]  /*7330*/  CS2R R54, SRZ ;  /* 0x0000000000367805 */ /* 0x000fe4000001ff00 */
[----:B------:R-:W-:Y:S02]  /*7340*/  CS2R R52, SRZ ;  /* 0x0000000000347805 */ /* 0x000fe4000001ff00 */
[----:B------:R-:W-:Y:S02]  /*7350*/  CS2R R50, SRZ ;  /* 0x0000000000327805 */ /* 0x000fe4000001ff00 */
[----:B------:R-:W-:Y:S02]  /*7360*/  CS2R R48, SRZ ;  /* 0x0000000000307805 */ /* 0x000fe4000001ff00 */
[----:B------:R-:W-:Y:S01]  /*7370*/  CS2R R44, SRZ ;  /* 0x00000000002c7805 */ /* 0x000fe2000001ff00 */
[----:B------:R-:W-:Y:S06]  /*7380*/  @P1 BRA `(.L_x_117) ;  /* 0x00000000000c1947 */ /* 0x000fec0003800000 */
[----:B------:R-:W-:Y:S04]  /*7390*/  SHF.L.U32 R3, RZ, 0x1f, RZ ;  /* 0x0000001fff037819 */ /* 0x000fe800000006ff */
[----:B------:R-:W1:Y:S02]  /*73a0*/  SYNCS.PHASECHK.TRANS64.TRYWAIT P1, [UR36+0x20], R3 ;  /* 0x00002003ff0075a7 */ /* 0x000e640008021124 */
[----:B-1----:R-:W-:Y:S05]  /*73b0*/  @!P1 BRA `(.L_x_118) ;  /* 0x0000005c00289947 */ /* 0x002fea0003800000 */
.L_x_117:
[----:B------:R-:W-:Y:S05]  /*73c0*/  BSYNC B0 ;  /* 0x0000000000007941 */ /* 0x000fea0003800000 */
.L_x_116:
[----:B------:R-:W-:Y:S01]  /*73d0*/  ISETP.NE.AND P1, PT, R89, RZ, PT ;  /* 0x000000ff5900720c */ /* 0x000fe20003f25270 */
[----:B------:R-:W-:Y:S11]  /*73e0*/  HFMA2 R88, -RZ, RZ, 0, 5.9604644775390625e-08 ;  /* 0x00000001ff587431 */ /* 0x000ff600000001ff */
[----:B------:R-:W-:Y:S01]  /*73f0*/  @!UPT UIADD3 URZ, UPT, UPT, URZ, URZ, URZ ;  /* 0x000000fffffff290 */ /* 0x000fe2000fffe0ff */
[----:B------:R3:W1:Y:S04]  /*7400*/  @P1 LDS.128 R56, [R79] ;  /* 0x000000004f381984 */ /* 0x0006680000000c00 */
[----:B------:R3:W1:Y:S04]  /*7410*/  @P1 LDS.128 R52, [R78+0x10] ;  /* 0x000010004e341984 */ /* 0x0006680000000c00 */
[----:B------:R3:W1:Y:S04]  /*7420*/  @P1 LDS.128 R48, [R77+0x20] ;  /* 0x000020004d301984 */ /* 0x0006680000000c00 */
[----:B------:R3:W1:Y:S02]  /*7430*/  @P1 LDS.128 R44, [R85+0x30] ;  /* 0x00003000552c1984 */ /* 0x0006640000000c00 */
.L_x_115:
[----:B------:R-:W-:Y:S05]  /*7440*/  BSYNC B1 ;  /* 0x0000000000017941 */ /* 0x000fea0003800000 */
.L_x_114:
[----:B-1----:R-:W-:Y:S04]  /*7450*/  SHF.R.U32.HI R3, RZ, 0x15, R34 ;  /* 0x00000015ff037819 */ /* 0x002fe80000011622 */
[----:B------:R-:W-:Y:S01]  /*7460*/  LOP3.LUT P1, RZ, R3, 0x3, R72, 0x48, !PT ;  /* 0x0000000303ff7812 */ /* 0x000fe20007824848 */
[----:B------:R-:W-:Y:S01]  /*7470*/  @!UPT UIADD3 URZ, UPT, UPT, URZ, URZ, URZ ;  /* 0x000000fffffff290 */ /* 0x000fe2000fffe0ff */
[----:B----4-:R-:W-:Y:S11]  /*7480*/  @P0 BRA `(.L_x_119) ;  /* 0x0000000000080947 */ /* 0x010ff60003800000 */
[----:B------:R-:W1:Y:S02]  /*7490*/  SYNCS.PHASECHK.TRANS64.TRYWAIT P0, [R87+URZ+0x90], R0 ;  /* 0x00009000570075a7 */ /* 0x000e6400080011ff */
[----:B-1----:R-:W-:Y:S05]  /*74a0*/  @!P0 BRA `(.L_x_120) ;  /* 0x0000005c00048947 */ /* 0x002fea0003800000 */
.L_x_119:
[----:B------:R-:W-:Y:S05]  /*74b0*/  @!P1 BRA `(.L_x_121) ;  /* 0x0000000000409947 */ /* 0x000fea0003800000 */
[----:B------:R-:W4:Y:S01]  /*74c0*/  LDCU.64 UR8, c[0x4][0x70] ;  /* 0x01000e00ff0877ac */ /* 0x000f220008000a00 */
[----:B------:R-:W-:Y:S01]  /*74d0*/  MOV R3, 0x0 ;  /* 0x0000000000037802 */ /* 0x000fe20000000f00 */
[----:B------:R-:W-:Y:S02]  /*74e0*/  HFMA2 R12, -RZ, RZ, 0, 5.9604644775390625e-08 ;  /* 0x00000001ff0c7431 */ /* 0x000fe400000001ff */
[----:B------:R-:W-:Y:S02]  /*74f0*/  IMAD.MOV.U32 R8, RZ, RZ, 0x192 ;  /* 0x00000192ff087424 */ /* 0x000fe400078e00ff */
[----:B------:R-:W-:Y:S01]  /*7500*/  IMAD.MOV.U32 R13, RZ, RZ, RZ ;  /* 0x000000ffff0d7224 */ /* 0x000fe200078e00ff */
[----:B------:R-:W5:Y:S01]  /*7510*/  LDCU.64 UR6, c[0x4][0x78] ;  /* 0x01000f00ff0677ac */ /* 0x000f620008000a00 */
[----:B------:R-:W1:Y:S01]  /*7520*/  LDC.64 R2, c[0x4][R3] ;  /* 0x0100000003027b82 */ /* 0x000e620000000a00 */
[----:B------:R-:W2:Y:S01]  /*7530*/  LDCU.64 UR4, c[0x4][0x10] ;  /* 0x01000200ff0477ac */ /* 0x000ea20008000a00 */
[----:B----4-:R-:W-:Y:S01]  /*7540*/  MOV R5, UR9 ;  /* 0x0000000900057c02 */ /* 0x010fe20008000f00 */
[----:B------:R-:W-:Y:S01]  /*7550*/  IMAD.U32 R4, RZ, RZ, UR8 ;  /* 0x00000008ff047e24 */ /* 0x000fe2000f8e00ff */
[----:B-----5:R-:W-:Y:S01]  /*7560*/  MOV R7, UR7 ;  /* 0x0000000700077c02 */ /* 0x020fe20008000f00 */
[----:B------:R-:W-:Y:S01]  /*7570*/  IMAD.U32 R6, RZ, RZ, UR6 ;  /* 0x00000006ff067e24 */ /* 0x000fe2000f8e00ff */
[----:B--2---:R-:W-:Y:S01]  /*7580*/  MOV R11, UR5 ;  /* 0x00000005000b7c02 */ /* 0x004fe20008000f00 */
[----:B------:R-:W-:Y:S02]  /*7590*/  IMAD.U32 R10, RZ, RZ, UR4 ;  /* 0x00000004ff0a7e24 */ /* 0x000fe4000f8e00ff */
[----:B------:R-:W-:Y:S07]  /*75a0*/  LEPC R20, `(.L_x_121) ;  /* 0x000000001014794e */ /* 0x000fee0000000000 */
[----:B-1-3--:R-:W-:Y:S05]  /*75b0*/  CALL.ABS.NOINC R2 ;  /* 0x0000000002007343 */ /* 0x00afea0003c00000 */
.L_x_121:
[----:B------:R-:W-:Y:S01]  /*75c0*/  LOP3.LUT R20, R56, 0xffffe000, RZ, 0xc0, !PT ;  /* 0xffffe00038147812 */ /* 0x000fe200078ec0ff */
[----:B------:R-:W-:Y:S05]  /*75d0*/  WARPSYNC.ALL ;  /* 0x0000000000007948 */ /* 0x000fea0003800000 */
[----:B------:R-:W-:Y:S01]  /*75e0*/  R2UR UR4, R34 ;  /* 0x00000000220472ca */ /* 0x000fe200000e0000 */
[----:B------:R-:W-:Y:S01]  /*75f0*/  BSSY.RECONVERGENT B0, `(.L_x_122) ;  /* 0x000005c000007945 */ /* 0x000fe20003800200 */
[----:B------:R-:W-:Y:S02]  /*7600*/  LOP3.LUT R21, R57, 0xffffe000, RZ, 0xc0, !PT ;  /* 0xffffe00039157812 */ /* 0x000fe400078ec0ff */
[----:B------:R-:W-:Y:S02]  /*7610*/  LOP3.LUT R40, R58, 0xffffe000, RZ, 0xc0, !PT ;  /* 0xffffe0003a287812 */ /* 0x000fe400078ec0ff */
[----:B------:R-:W-:Y:S02]  /*7620*/  LOP3.LUT R41, R52, 0xffffe000, RZ, 0xc0, !PT ;  /* 0xffffe00034297812 */ /* 0x000fe400078ec0ff */
[----:B------:R-:W-:Y:S05]  /*7630*/  ISETP.NE.AND P0, PT, R81, RZ, PT ;  /* 0x000000ff5100720c */ /* 0x000fea0003f05270 */
[----:B------:R-:W1:Y:S02]  /*7640*/  LDTM.x16 R4, tmem[UR4] ;  /* 0x00000004000479ee */ /* 0x000e640008240000 */
[C---:B-12---:R-:W-:Y:S01]  /*7650*/  FMUL R0, R32.reuse, R4 ;  /* 0x0000000420007220 */ /* 0x046fe20000400000 */
[C---:B------:R-:W-:Y:S01]  /*7660*/  FMUL R2, R32.reuse, R5 ;  /* 0x0000000520027220 */ /* 0x040fe20000400000 */
[C---:B------:R-:W-:Y:S01]  /*7670*/  FMUL R3, R32.reuse, R6 ;  /* 0x0000000620037220 */ /* 0x040fe20000400000 */
[----:B------:R-:W-:Y:S01]  /*7680*/  FMUL R7, R32, R7 ;  /* 0x0000000720077220 */ /* 0x000fe20000400000 */
[----:B------:R-:W-:Y:S01]  /*7690*/  FFMA R36, R35, R20, R0 ;  /* 0x0000001423247223 */ /* 0x000fe20000000000 */
[----:B------:R-:W-:Y:S01]  /*76a0*/  LOP3.LUT R20, R59, 0xffffe000, RZ, 0xc0, !PT ;  /* 0xffffe0003b147812 */ /* 0x000fe200078ec0ff */
[C---:B------:R-:W-:Y:S01]  /*76b0*/  FFMA R37, R35.reuse, R21, R2 ;  /* 0x0000001523257223 */ /* 0x040fe20000000002 */
[----:B------:R-:W-:Y:S01]  /*76c0*/  LOP3.LUT R21, R54, 0xffffe000, RZ, 0xc0, !PT ;  /* 0xffffe00036157812 */ /* 0x000fe200078ec0ff */
[----:B------:R-:W-:Y:S01]  /*76d0*/  FFMA R38, R35, R40, R3 ;  /* 0x0000002823267223 */ /* 0x000fe20000000003 */
[----:B------:R-:W-:Y:S01]  /*76e0*/  LOP3.LUT R40, R53, 0xffffe000, RZ, 0xc0, !PT ;  /* 0xffffe00035287812 */ /* 0x000fe200078ec0ff */
[----:B------:R-:W-:Y:S01]  /*76f0*/  FFMA R39, R35, R20, R7 ;  /* 0x0000001423277223 */ /* 0x000fe20000000007 */
[----:B------:R-:W-:Y:S01]  /*7700*/  LOP3.LUT R20, R55, 0xffffe000, RZ, 0xc0, !PT ;  /* 0xffffe00037147812 */ /* 0x000fe200078ec0ff */
[C---:B------:R-:W-:Y:S01]  /*7710*/  FMUL R4, R32.reuse, R8 ;  /* 0x0000000820047220 */ /* 0x040fe20000400000 */
[----:B------:R-:W-:Y:S01]  /*7720*/  F2FP.TF32.F32.PACK_B R36, R36 ;  /* 0x00000024ff24723e */ /* 0x000fe200024050ff */
[C---:B------:R-:W-:Y:S01]  /*7730*/  FMUL R5, R32.reuse, R9 ;  /* 0x0000000920057220 */ /* 0x040fe20000400000 */
[----:B------:R-:W-:Y:S01]  /*7740*/  F2FP.TF32.F32.PACK_B R37, R37 ;  /* 0x00000025ff25723e */ /* 0x000fe200024050ff */
[C---:B------:R-:W-:Y:S01]  /*7750*/  FMUL R6, R32.reuse, R10 ;  /* 0x0000000a20067220 */ /* 0x040fe20000400000 */
[----:B------:R-:W-:Y:S01]  /*7760*/  FMUL R11, R32, R11 ;  /* 0x0000000b200b7220 */ /* 0x000fe20000400000 */
[----:B------:R-:W-:Y:S01]  /*7770*/  F2FP.TF32.F32.PACK_B R38, R38 ;  /* 0x00000026ff26723e */ /* 0x000fe200024050ff */
[C---:B------:R-:W-:Y:S01]  /*7780*/  FFMA R4, R35.reuse, R41, R4 ;  /* 0x0000002923047223 */ /* 0x040fe20000000004 */
[----:B------:R-:W-:Y:S01]  /*7790*/  F2FP.TF32.F32.PACK_B R39, R39 ;  /* 0x00000027ff27723e */ /* 0x000fe200024050ff */
[C---:B------:R-:W-:Y:S01]  /*77a0*/  FFMA R5, R35.reuse, R40, R5 ;  /* 0x0000002823057223 */ /* 0x040fe20000000005 */
[C---:B------:R-:W-:Y:S01]  /*77b0*/  FFMA R6, R35.reuse, R21, R6 ;  /* 0x0000001523067223 */ /* 0x040fe20000000006 */
[----:B------:R-:W-:Y:S01]  /*77c0*/  FFMA R7, R35, R20, R11 ;  /* 0x0000001423077223 */ /* 0x000fe2000000000b */
[----:B------:R-:W-:Y:S01]  /*77d0*/  LOP3.LUT R41, R48, 0xffffe000, RZ, 0xc0, !PT ;  /* 0xffffe00030297812 */ /* 0x000fe200078ec0ff */
[----:B------:R1:W-:Y:S01]  /*77e0*/  STS.128 [R79], R36 ;  /* 0x000000244f007388 */ /* 0x0003e20000000c00 */
[----:B------:R-:W-:Y:S01]  /*77f0*/  LOP3.LUT R40, R49, 0xffffe000, RZ, 0xc0, !PT ;  /* 0xffffe00031287812 */ /* 0x000fe200078ec0ff */
[C---:B------:R-:W-:Y:S01]  /*7800*/  FMUL R8, R32.reuse, R12 ;  /* 0x0000000c20087220 */ /* 0x040fe20000400000 */
[----:B------:R-:W-:Y:S01]  /*7810*/  FMUL R9, R32, R13 ;  /* 0x0000000d20097220 */ /* 0x000fe20000400000 */
[----:B------:R-:W-:Y:S01]  /*7820*/  LOP3.LUT R21, R50, 0xffffe000, RZ, 0xc0, !PT ;  /* 0xffffe00032157812 */ /* 0x000fe200078ec0ff */
[C---:B------:R-:W-:Y:S01]  /*7830*/  FMUL R10, R32.reuse, R14 ;  /* 0x0000000e200a7220 */ /* 0x040fe20000400000 */
[----:B------:R-:W-:Y:S01]  /*7840*/  LOP3.LUT R20, R51, 0xffffe000, RZ, 0xc0, !PT ;  /* 0xffffe00033147812 */ /* 0x000fe200078ec0ff */
[----:B------:R-:W-:Y:S01]  /*7850*/  FMUL R15, R32, R15 ;  /* 0x0000000f200f7220 */ /* 0x000fe20000400000 */
[----:B------:R-:W-:Y:S01]  /*7860*/  F2FP.TF32.F32.PACK_B R4, R4 ;  /* 0x00000004ff04723e */ /* 0x000fe200024050ff */
[C---:B------:R-:W-:Y:S01]  /*7870*/  FFMA R8, R35.reuse, R41, R8 ;  /* 0x0000002923087223 */ /* 0x040fe20000000008 */
[----:B------:R-:W-:Y:S01]  /*7880*/  F2FP.TF32.F32.PACK_B R5, R5 ;  /* 0x00000005ff05723e */ /* 0x000fe200024050ff */
[C---:B------:R-:W-:Y:S01]  /*7890*/  FFMA R9, R35.reuse, R40, R9 ;  /* 0x0000002823097223 */ /* 0x040fe20000000009 */
[----:B------:R-:W-:Y:S01]  /*78a0*/  F2FP.TF32.F32.PACK_B R6, R6 ;  /* 0x00000006ff06723e */ /* 0x000fe200024050ff */
[C---:B------:R-:W-:Y:S01]  /*78b0*/  FFMA R10, R35.reuse, R21, R10 ;  /* 0x00000015230a7223 */ /* 0x040fe2000000000a */
[----:B------:R-:W-:Y:S01]  /*78c0*/  F2FP.TF32.F32.PACK_B R7, R7 ;  /* 0x00000007ff07723e */ /* 0x000fe200024050ff */
[----:B------:R-:W-:Y:S01]  /*78d0*/  FFMA R11, R35, R20, R15 ;  /* 0x00000014230b7223 */ /* 0x000fe2000000000f */
[----:B------:R-:W-:Y:S01]  /*78e0*/  LOP3.LUT R41, R44, 0xffffe000, RZ, 0xc0, !PT ;  /* 0xffffe0002c297812 */ /* 0x000fe200078ec0ff */
[C---:B------:R-:W-:Y:S01]  /*78f0*/  FMUL R12, R32.reuse, R16 ;  /* 0x00000010200c7220 */ /* 0x040fe20000400000 */
[----:B------:R-:W-:Y:S01]  /*7900*/  LOP3.LUT R40, R45, 0xffffe000, RZ, 0xc0, !PT ;  /* 0xffffe0002d287812 */ /* 0x000fe200078ec0ff */
[----:B------:R1:W-:Y:S01]  /*7910*/  STS.128 [R78+0x10], R4 ;  /* 0x000010044e007388 */ /* 0x0003e20000000c00 */
        /* <DEDUP_REMOVED lines=13> */
[----:B------:R-:W-:Y:S02]  /*79f0*/  F2FP.TF32.F32.PACK_B R12, R12 ;  /* 0x0000000cff0c723e */ /* 0x000fe400024050ff */
[----:B------:R-:W-:Y:S01]  /*7a00*/  F2FP.TF32.F32.PACK_B R13, R13 ;  /* 0x0000000dff0d723e */ /* 0x000fe200024050ff */
[----:B------:R1:W-:Y:S01]  /*7a10*/  STS.128 [R77+0x20], R8 ;  /* 0x000020084d007388 */ /* 0x0003e20000000c00 */
[----:B------:R-:W-:Y:S02]  /*7a20*/  F2FP.TF32.F32.PACK_B R14, R14 ;  /* 0x0000000eff0e723e */ /* 0x000fe400024050ff */
[----:B------:R-:W-:Y:S05]  /*7a30*/  F2FP.TF32.F32.PACK_B R15, R15 ;  /* 0x0000000fff0f723e */ /* 0x000fea00024050ff */
[----:B------:R1:W-:Y:S01]  /*7a40*/  STS.128 [R85+0x30], R12 ;  /* 0x0000300c55007388 */ /* 0x0003e20000000c00 */
[----:B------:R-:W-:Y:S01]  /*7a50*/  @!PT LDS RZ, [RZ] ;  /* 0x00000000fffff984 */ /* 0x000fe20000000800 */
[----:B------:R-:W-:Y:S01]  /*7a60*/  @!PT LDS RZ, [RZ] ;  /* 0x00000000fffff984 */ /* 0x000fe20000000800 */
[----:B------:R-:W-:Y:S01]  /*7a70*/  @!PT LDS RZ, [RZ] ;  /* 0x00000000fffff984 */ /* 0x000fe20000000800 */
[----:B------:R-:W-:Y:S01]  /*7a80*/  @!PT LDS RZ, [RZ] ;  /* 0x00000000fffff984 */ /* 0x000fe20000000800 */
[----:B------:R2:W-:Y:S07]  /*7a90*/  MEMBAR.ALL.CTA ;  /* 0x0000000000007992 */ /* 0x0005ee0000008000 */
[----:B--2---:R-:W2:Y:S02]  /*7aa0*/  FENCE.VIEW.ASYNC.S ;  /* 0x00000000000073c6 */ /* 0x004ea40000000000 */
[----:B--2---:R-:W-:Y:S06]  /*7ab0*/  BAR.SYNC.DEFER_BLOCKING 0x1, 0x80 ;  /* 0x0042000000007b1d */ /* 0x004fec0000010000 */
[----:B------:R-:W-:Y:S05]  /*7ac0*/  @P0 BRA `(.L_x_123) ;  /* 0x0000000000380947 */ /* 0x000fea0003800000 */
[----:B------:R-:W-:Y:S01]  /*7ad0*/  UIADD3 UR4, UPT, UPT, UR36, 0x200, URZ ;  /* 0x0000020024047890 */ /* 0x000fe2000fffe0ff */
[----:B------:R-:W-:Y:S01]  /*7ae0*/  UMOV UR43, UR60 ;  /* 0x0000003c002b7c82 */ /* 0x000fe20008000000 */
[----:B------:R-:W-:Y:S02]  /*7af0*/  UIADD3 UR9, UPT, UPT, UR41, 0x80, URZ ;  /* 0x0000008029097890 */ /* 0x000fe4000fffe0ff */
[----:B------:R-:W-:Y:S02]  /*7b00*/  UIADD3 UR8, UPT, UPT, UR36, 0x1200, URZ ;  /* 0x0000120024087890 */ /* 0x000fe4000fffe0ff */
[----:B------:R-:W-:Y:S01]  /*7b10*/  MOV R73, UR4 ;  /* 0x0000000400497c02 */ /* 0x000fe20008000f00 */
[----:B------:R-:W-:Y:S01]  /*7b20*/  UIADD3 UR4, UP0, UPT, UR44, 0x680, URZ ;  /* 0x000006802c047890 */ /* 0x000fe2000ff1e0ff */
[----:B------:R-:W-:Y:S02]  /*7b30*/  UMOV UR10, UR42 ;  /* 0x0000002a000a7c82 */ /* 0x000fe40008000000 */
[----:B------:R-:W-:Y:S01]  /*7b40*/  R2UR UR40, R73 ;  /* 0x00000000492872ca */ /* 0x000fe200000e0000 */
[----:B------:R-:W-:Y:S01]  /*7b50*/  UIADD3.X UR5, UPT, UPT, URZ, UR45, URZ, UP0, !UPT ;  /* 0x0000002dff057290 */ /* 0x000fe200087fe4ff */
[----:B------:R-:W-:Y:S11]  /*7b60*/  UMOV UR11, UR60 ;  /* 0x0000003c000b7c82 */ /* 0x000ff60008000000 */
[----:B------:R2:W-:Y:S01]  /*7b70*/  UTMASTG.3D [UR40], [UR4] ;  /* 0x00000028040073b5 */ /* 0x0005e20008010000 */
[----:B------:R2:W-:Y:S01]  /*7b80*/  UTMASTG.3D [UR8], [UR4] ;  /* 0x00000008040073b5 */ /* 0x0005e20008010000 */
[----:B------:R0:W-:Y:S01]  /*7b90*/  UTMACMDFLUSH ;  /* 0x00000000000079b7 */ /* 0x0001e20000000000 */
[----:B--2---:R-:W-:Y:S04]  /*7ba0*/  DEPBAR.LE SB0, 0x1 ;  /* 0x000080400000791a */ /* 0x004fe80000000000 */
.L_x_123:
[----:B------:R-:W-:Y:S05]  /*7bb0*/  BSYNC.RECONVERGENT B0 ;  /* 0x0000000000007941 */ /* 0x000fea0003800200 */
.L_x_122:
[----:B------:R-:W-:Y:S01]  /*7bc0*/  BAR.SYNC.DEFER_BLOCKING 0x1, 0x80 ;  /* 0x0042000000007b1d */ /* 0x000fe20000010000 */
[----:B------:R-:W-:Y:S01]  /*7bd0*/  ISETP.NE.AND P1, PT, R86, RZ, PT ;  /* 0x000000ff5600720c */ /* 0x000fe20003f25270 */
[----:B------:R-:W-:Y:S01]  /*7be0*/  UISETP.NE.AND UP0, UPT, UR39, URZ, UPT ;  /* 0x000000ff2700728c */ /* 0x000fe2000bf05270 */
[----:B------:R-:W-:Y:S11]  /*7bf0*/  LEA R3, R88, UR36, 0x3 ;  /* 0x0000002458037c11 */ /* 0x000ff6000f8e18ff */
[----:B------:R-:W-:Y:S01]  /*7c00*/  @P1 SHF.L.U32 R2, RZ, 0x1f, RZ ;  /* 0x0000001fff021819 */ /* 0x000fe200000006ff */
[----:B------:R-:W-:Y:S06]  /*7c10*/  BRA.U !UP0, `(.L_x_124) ;  /* 0x0000000108247547 */ /* 0x000fec000b800000 */
[----:B-1----:R-:W-:Y:S01]  /*7c20*/  IMAD.U32 R5, RZ, RZ, UR37 ;  /* 0x00000025ff057e24 */ /* 0x002fe2000f8e00ff */
[----:B------:R-:W-:Y:S01]  /*7c30*/  MOV R0, UR46 ;  /* 0x0000002e00007c02 */ /* 0x000fe20008000f00 */
[----:B------:R-:W-:Y:S03]  /*7c40*/  UIADD3 UR4, UPT, UPT, UR37, 0x1, URZ ;  /* 0x0000000125047890 */ /* 0x000fe6000fffe0ff */
[----:B------:R-:W-:Y:S01]  /*7c50*/  @P1 LEA R5, R5, UR36, 0x3 ;  /* 0x0000002405051c11 */ /* 0x000fe2000f8e18ff */
[----:B------:R-:W-:Y:S04]  /*7c60*/  UISETP.NE.AND UP0, UPT, UR4, 0x4, UPT ;  /* 0x000000040400788c */ /* 0x000fe8000bf05270 */
[----:B------:R-:W-:Y:S01]  /*7c70*/  @P1 VIADD R5, R5, 0x40 ;  /* 0x0000004005051836 */ /* 0x000fe20000000000 */
[----:B------:R-:W-:Y:S04]  /*7c80*/  USEL UR37, UR4, URZ, UP0 ;  /* 0x000000ff04257287 */ /* 0x000fe80008000000 */
[----:B------:R-:W-:Y:S04]  /*7c90*/  @P1 PRMT R0, R0, 0x654, R5 ;  /* 0x0000065400001816 */ /* 0x000fe80000000005 */
[----:B------:R2:W-:Y:S04]  /*7ca0*/  @P1 SYNCS.ARRIVE.TRANS64.RED.A1T0 RZ, [R0+URZ], RZ ;  /* 0x000000ff00ff19a7 */ /* 0x0005e800081004ff */
.L_x_124:
[----:B------:R-:W4:Y:S01]  /*7cb0*/  @P1 SYNCS.PHASECHK.TRANS64.TRYWAIT P0, [R3+URZ+0x20], R2 ;  /* 0x00002002030015a7 */ /* 0x000f2200080011ff */
[----:B------:R-:W-:Y:S01]  /*7cc0*/  BSSY B1, `(.L_x_125) ;  /* 0x0000016000017945 */ /* 0x000fe20003800000 */
[----:B----4-:R-:W-:Y:S03]  /*7cd0*/  @P1 SEL R43, RZ, 0x1, !P0 ;  /* 0x00000001ff2b1807 */ /* 0x010fe60004000000 */
[----:B------:R-:W-:Y:S05]  /*7ce0*/  @!P1 BRA `(.L_x_126) ;  /* 0x00000000004c9947 */ /* 0x000fea0003800000 */
[----:B------:R-:W-:Y:S01]  /*7cf0*/  ISETP.NE.AND P0, PT, R43, RZ, PT ;  /* 0x000000ff2b00720c */ /* 0x000fe20003f05270 */
[----:B------:R-:W-:Y:S01]  /*7d00*/  BSSY B0, `(.L_x_127) ;  /* 0x000000b000007945 */ /* 0x000fe20003800000 */
[----:B------:R-:W-:Y:S11]  /*7d10*/  ISETP.NE.AND P1, PT, R89, RZ, PT ;  /* 0x000000ff5900720c */ /* 0x000ff60003f25270 */
[----:B------:R-:W-:Y:S02]  /*7d20*/  @!UPT UIADD3 URZ, UPT, UPT, URZ, URZ, URZ ;  /* 0x000000fffffff290 */ /* 0x000fe4000fffe0ff */
[C---:B-1----:R-:W-:Y:S01]  /*7d30*/  @P1 IMAD R6, R88.reuse, 0x2000, R79 ;  /* 0x0000200058061824 */ /* 0x042fe200078e024f */
[C---:B------:R-:W-:Y:S01]  /*7d40*/  @P1 LEA R4, R88.reuse, R77, 0xd ;  /* 0x0000004d58041211 */ /* 0x040fe200078e68ff */
[C---:B------:R-:W-:Y:S02]  /*7d50*/  @P1 IMAD R5, R88.reuse, 0x2000, R78 ;  /* 0x0000200058051824 */ /* 0x040fe400078e024e */
[----:B------:R-:W-:Y:S01]  /*7d60*/  @P1 IMAD R2, R88, 0x2000, R85 ;  /* 0x0000200058021824 */ /* 0x000fe200078e0255 */
[----:B------:R-:W-:Y:S06]  /*7d70*/  @P0 BRA `(.L_x_128) ;  /* 0x00000000000c0947 */ /* 0x000fec0003800000 */
[----:B--2---:R-:W-:Y:S04]  /*7d80*/  SHF.L.U32 R0, RZ, 0x1f, RZ ;  /* 0x0000001fff007819 */ /* 0x004fe800000006ff */
[----:B------:R-:W1:Y:S02]  /*7d90*/  SYNCS.PHASECHK.TRANS64.TRYWAIT P0, [R3+URZ+0x20], R0 ;  /* 0x00002000030075a7 */ /* 0x000e6400080011ff */
[----:B-1----:R-:W-:Y:S05]  /*7da0*/  @!P0 BRA `(.L_x_129) ;  /* 0x0000005000d88947 */ /* 0x002fea0003800000 */
.L_x_128:
[----:B------:R-:W-:Y:S05]  /*7db0*/  BSYNC B0 ;  /* 0x0000000000007941 */ /* 0x000fea0003800000 */
.L_x_127:
[----:B------:R-:W-:Y:S02]  /*7dc0*/  ISETP.NE.AND P0, PT, R89, RZ, PT ;  /* 0x000000ff5900720c */ /* 0x000fe40003f05270 */
[----:B------:R-:W-:Y:S11]  /*7dd0*/  IADD3 R88, PT, PT, R88, 0x1, RZ ;  /* 0x0000000158587810 */ /* 0x000ff60007ffe0ff */
[----:B------:R4:W1:Y:S04]  /*7de0*/  @P0 LDS.128 R56, [R6] ;  /* 0x0000000006380984 */ /* 0x0008680000000c00 */
[----:B------:R4:W1:Y:S04]  /*7df0*/  @P0 LDS.128 R52, [R5+0x10] ;  /* 0x0000100005340984 */ /* 0x0008680000000c00 */
[----:B------:R4:W1:Y:S04]  /*7e00*/  @P0 LDS.128 R48, [R4+0x20] ;  /* 0x0000200004300984 */ /* 0x0008680000000c00 */
[----:B------:R4:W1:Y:S02]  /*7e10*/  @P0 LDS.128 R44, [R2+0x30] ;  /* 0x00003000022c0984 */ /* 0x0008640000000c00 */
.L_x_126:
[----:B------:R-:W-:Y:S05]  /*7e20*/  BSYNC B1 ;  /* 0x0000000000017941 */ /* 0x000fea0003800000 */
.L_x_125:
[----:B-1----:R-:W-:Y:S05]  /*7e30*/  VIADD R3, R34, 0x10 ;  /* 0x0000001022037836 */ /* 0x002fea0000000000 */
[----:B------:R-:W-:Y:S04]  /*7e40*/  SHF.R.U32.HI R3, RZ, 0x15, R3 ;  /* 0x00000015ff037819 */ /* 0x000fe80000011603 */
[----:B------:R-:W-:Y:S11]  /*7e50*/  LOP3.LUT P0, RZ, R3, 0x3, R72, 0x48, !PT ;  /* 0x0000000303ff7812 */ /* 0x000ff60007804848 */
[----:B------:R-:W-:Y:S02]  /*7e60*/  @!UPT UIADD3 URZ, UPT, UPT, URZ, URZ, URZ ;  /* 0x000000fffffff290 */ /* 0x000fe4000fffe0ff */
[----:B------:R-:W-:Y:S05]  /*7e70*/  @!P0 BRA `(.L_x_130) ;  /* 0x0000000000408947 */ /* 0x000fea0003800000 */
[----:B------:R-:W1:Y:S01]  /*7e80*/  LDCU.64 UR8, c[0x4][0x70] ;  /* 0x01000e00ff0877ac */ /* 0x000e620008000a00 */
[----:B------:R-:W-:Y:S01]  /*7e90*/  MOV R3, 0x0 ;  /* 0x0000000000037802 */ /* 0x000fe20000000f00 */
[----:B------:R-:W-:Y:S02]  /*7ea0*/  HFMA2 R12, -RZ, RZ, 0, 5.9604644775390625e-08 ;  /* 0x00000001ff0c7431 */ /* 0x000fe400000001ff */
[----:B------:R-:W-:Y:S02]  /*7eb0*/  IMAD.MOV.U32 R8, RZ, RZ, 0x192 ;  /* 0x00000192ff087424 */ /* 0x000fe400078e00ff */
[----:B------:R-:W-:Y:S01]  /*7ec0*/  IMAD.MOV.U32 R13, RZ, RZ, RZ ;  /* 0x000000ffff0d7224 */ /* 0x000fe200078e00ff */
[----:B------:R-:W5:Y:S01]  /*7ed0*/  LDCU.64 UR6, c[0x4][0x78] ;  /* 0x01000f00ff0677ac */ /* 0x000f620008000a00 */
[----:B----4-:R-:W4:Y:S01]  /*7ee0*/  LDC.64 R2, c[0x4][R3] ;  /* 0x0100000003027b82 */ /* 0x010f220000000a00 */
[----:B------:R-:W2:Y:S01]  /*7ef0*/  LDCU.64 UR4, c[0x4][0x10] ;  /* 0x01000200ff0477ac */ /* 0x000ea20008000a00 */
[----:B-1----:R-:W-:Y:S01]  /*7f00*/  MOV R5, UR9 ;  /* 0x0000000900057c02 */ /* 0x002fe20008000f00 */
[----:B------:R-:W-:Y:S01]  /*7f10*/  IMAD.U32 R4, RZ, RZ, UR8 ;  /* 0x00000008ff047e24 */ /* 0x000fe2000f8e00ff */
[----:B-----5:R-:W-:Y:S01]  /*7f20*/  MOV R7, UR7 ;  /* 0x0000000700077c02 */ /* 0x020fe20008000f00 */
[----:B------:R-:W-:Y:S01]  /*7f30*/  IMAD.U32 R6, RZ, RZ, UR6 ;  /* 0x00000006ff067e24 */ /* 0x000fe2000f8e00ff */
[----:B--2---:R-:W-:Y:S01]  /*7f40*/  MOV R11, UR5 ;  /* 0x00000005000b7c02 */ /* 0x004fe20008000f00 */
[----:B------:R-:W-:Y:S02]  /*7f50*/  IMAD.U32 R10, RZ, RZ, UR4 ;  /* 0x00000004ff0a7e24 */ /* 0x000fe4000f8e00ff */
[----:B------:R-:W-:Y:S07]  /*7f60*/  LEPC R20, `(.L_x_130) ;  /* 0x000000001014794e */ /* 0x000fee0000000000 */
[----:B---34-:R-:W-:Y:S05]  /*7f70*/  CALL.ABS.NOINC R2 ;  /* 0x0000000002007343 */ /* 0x018fea0003c00000 */
.L_x_130:
[----:B------:R-:W-:Y:S01]  /*7f80*/  LOP3.LUT R20, R56, 0xffffe000, RZ, 0xc0, !PT ;  /* 0xffffe00038147812 */ /* 0x000fe200078ec0ff */
[----:B------:R-:W-:Y:S05]  /*7f90*/  WARPSYNC.ALL ;  /* 0x0000000000007948 */ /* 0x000fea0003800000 */
[----:B------:R-:W-:Y:S01]  /*7fa0*/  R2UR UR4, R34 ;  /* 0x00000000220472ca */ /* 0x000fe200000e0000 */
[----:B------:R-:W-:Y:S01]  /*7fb0*/  IMAD.U32 R91, RZ, RZ, UR37 ;  /* 0x00000025ff5b7e24 */ /* 0x000fe2000f8e00ff */
[----:B------:R-:W-:Y:S01]  /*7fc0*/  LOP3.LUT R21, R57, 0xffffe000, RZ, 0xc0, !PT ;  /* 0xffffe00039157812 */ /* 0x000fe200078ec0ff */
[----:B------:R-:W-:Y:S01]  /*7fd0*/  IMAD.U32 R90, RZ, RZ, UR46 ;  /* 0x0000002eff5a7e24 */ /* 0x000fe2000f8e00ff */
[----:B------:R-:W-:Y:S01]  /*7fe0*/  LOP3.LUT R40, R59, 0xffffe000, RZ, 0xc0, !PT ;  /* 0xffffe0003b287812 */ /* 0x000fe200078ec0ff */
[----:B------:R-:W-:Y:S01]  /*7ff0*/  BSSY.RECONVERGENT B0, `(.L_x_131) ;  /* 0x0000060000007945 */ /* 0x000fe20003800200 */
[----:B------:R-:W-:Y:S02]  /*8000*/  LOP3.LUT R41, R52, 0xffffe000, RZ, 0xc0, !PT ;  /* 0xffffe00034297812 */ /* 0x000fe400078ec0ff */
[----:B------:R-:W-:Y:S02]  /*8010*/  LOP3.LUT R42, R53, 0xffffe000, RZ, 0xc0, !PT ;  /* 0xffffe000352a7812 */ /* 0x000fe400078ec0ff */
[----:B------:R-:W-:Y:S02]  /*8020*/  ISETP.NE.AND P6, PT, R86, RZ, PT ;  /* 0x000000ff5600720c */ /* 0x000fe40003fc5270 */
[----:B------:R-:W-:Y:S01]  /*8030*/  ISETP.NE.AND P0, PT, R81, RZ, PT ;  /* 0x000000ff5100720c */ /* 0x000fe20003f05270 */
[----:B----4-:R-:W2:Y:S10]  /*8040*/  LDTM.x16 R4, tmem[UR4+0x10] ;  /* 0x00001004000479ee */ /* 0x010eb40008240000 */
[----:B------:R-:W-:Y:S02]  /*8050*/  @P6 LEA R91, R91, UR36, 0x3 ;  /* 0x000000245b5b6c11 */ /* 0x000fe4000f8e18ff */
[----:B------:R-:W-:Y:S03]  /*8060*/  @P6 SHF.L.U32 R92, RZ, 0x1f, RZ ;  /* 0x0000001fff5c6819 */ /* 0x000fe600000006ff */
[----:B------:R-:W-:Y:S05]  /*8070*/  @P6 VIADD R91, R91, 0x40 ;  /* 0x000000405b5b6836 */ /* 0x000fea0000000000 */
[----:B------:R-:W-:Y:S02]  /*8080*/  @P6 PRMT R90, R90, 0x654, R91 ;  /* 0x000006545a5a6816 */ /* 0x000fe4000000005b */
[----:B------:R-:W-:Y:S01]  /*8090*/  LEA R91, R88, UR36, 0x3 ;  /* 0x00000024585b7c11 */ /* 0x000fe2000f8e18ff */
[C---:B--2---:R-:W-:Y:S01]  /*80a0*/  FMUL R0, R32.reuse, R4 ;  /* 0x0000000420007220 */ /* 0x044fe20000400000 */
[C---:B------:R-:W-:Y:S01]  /*80b0*/  FMUL R2, R32.reuse, R5 ;  /* 0x0000000520027220 */ /* 0x040fe20000400000 */
[C---:B------:R-:W-:Y:S01]  /*80c0*/  FMUL R3, R32.reuse, R6 ;  /* 0x0000000620037220 */ /* 0x040fe20000400000 */
[----:B------:R-:W-:Y:S01]  /*80d0*/  FMUL R7, R32, R7 ;  /* 0x0000000720077220 */ /* 0x000fe20000400000 */
[C---:B------:R-:W-:Y:S01]  /*80e0*/  FFMA R36, R35.reuse, R20, R0 ;  /* 0x0000001423247223 */ /* 0x040fe20000000000 */
[----:B------:R-:W-:Y:S01]  /*80f0*/  LOP3.LUT R20, R58, 0xffffe000, RZ, 0xc0, !PT ;  /* 0xffffe0003a147812 */ /* 0x000fe200078ec0ff */
[C---:B------:R-:W-:Y:S01]  /*8100*/  FFMA R37, R35.reuse, R21, R2 ;  /* 0x0000001523257223 */ /* 0x040fe20000000002 */
[----:B------:R-:W-:Y:S01]  /*8110*/  LOP3.LUT R21, R48, 0xffffe000, RZ, 0xc0, !PT ;  /* 0xffffe00030157812 */ /* 0x000fe200078ec0ff */
[----:B------:R-:W-:Y:S01]  /*8120*/  FMUL R4, R32, R8 ;  /* 0x0000000820047220 */ /* 0x000fe20000400000 */
[----:B------:R-:W-:Y:S01]  /*8130*/  F2FP.TF32.F32.PACK_B R36, R36 ;  /* 0x00000024ff24723e */ /* 0x000fe200024050ff */
[C---:B------:R-:W-:Y:S01]  /*8140*/  FFMA R38, R35.reuse, R20, R3 ;  /* 0x0000001423267223 */ /* 0x040fe20000000003 */
[----:B------:R-:W-:Y:S01]  /*8150*/  LOP3.LUT R20, R54, 0xffffe000, RZ, 0xc0, !PT ;  /* 0xffffe00036147812 */ /* 0x000fe200078ec0ff */
[----:B------:R-:W-:Y:S01]  /*8160*/  FFMA R39, R35, R40, R7 ;  /* 0x0000002823277223 */ /* 0x000fe20000000007 */
[----:B------:R-:W-:Y:S01]  /*8170*/  LOP3.LUT R40, R55, 0xffffe000, RZ, 0xc0, !PT ;  /* 0xffffe00037287812 */ /* 0x000fe200078ec0ff */
[C---:B------:R-:W-:Y:S01]  /*8180*/  FMUL R5, R32.reuse, R9 ;  /* 0x0000000920057220 */ /* 0x040fe20000400000 */
[C---:B------:R-:W-:Y:S01]  /*8190*/  FMUL R6, R32.reuse, R10 ;  /* 0x0000000a20067220 */ /* 0x040fe20000400000 */
[C---:B------:R-:W-:Y:S01]  /*81a0*/  FMUL R11, R32.reuse, R11 ;  /* 0x0000000b200b7220 */ /* 0x040fe20000400000 */
[----:B------:R-:W-:Y:S01]  /*81b0*/  F2FP.TF32.F32.PACK_B R37, R37 ;  /* 0x00000025ff25723e */ /* 0x000fe200024050ff */
[C---:B------:R-:W-:Y:S01]  /*81c0*/  FFMA R4, R35.reuse, R41, R4 ;  /* 0x0000002923047223 */ /* 0x040fe20000000004 */
[----:B------:R-:W-:Y:S01]  /*81d0*/  F2FP.TF32.F32.PACK_B R38, R38 ;  /* 0x00000026ff26723e */ /* 0x000fe200024050ff */
[C---:B------:R-:W-:Y:S01]  /*81e0*/  FFMA R5, R35.reuse, R42, R5 ;  /* 0x0000002a23057223 */ /* 0x040fe20000000005 */
[----:B------:R-:W-:Y:S01]  /*81f0*/  F2FP.TF32.F32.PACK_B R39, R39 ;  /* 0x00000027ff27723e */ /* 0x000fe200024050ff */
[C---:B------:R-:W-:Y:S01]  /*8200*/  FFMA R6, R35.reuse, R20, R6 ;  /* 0x0000001423067223 */ /* 0x040fe20000000006 */
[----:B------:R-:W-:Y:S01]  /*8210*/  FFMA R7, R35, R40, R11 ;  /* 0x0000002823077223 */ /* 0x000fe2000000000b */
        /* <DEDUP_REMOVED lines=47> */
[----:B------:R-:W-:Y:S02]  /*8510*/  UIADD3 UR4, UP0, UPT, UR44, 0x680, URZ ;  /* 0x000006802c047890 */ /* 0x000fe4000ff1e0ff */
[----:B------:R-:W-:Y:S02]  /*8520*/  UIADD3 UR13, UPT, UPT, UR41, 0x10, URZ ;  /* 0x00000010290d7890 */ /* 0x000fe4000fffe0ff */
[----:B------:R-:W-:Y:S02]  /*8530*/  UIADD3 UR12, UPT, UPT, UR36, 0x2200, URZ ;  /* 0x00002200240c7890 */ /* 0x000fe4000fffe0ff */
[----:B------:R-:W-:Y:S01]  /*8540*/  UIADD3.X UR5, UPT, UPT, URZ, UR45, URZ, UP0, !UPT ;  /* 0x0000002dff057290 */ /* 0x000fe200087fe4ff */
[----:B------:R-:W-:Y:S01]  /*8550*/  UMOV UR14, UR42 ;  /* 0x0000002a000e7c82 */ /* 0x000fe20008000000 */
[----:B------:R-:W-:Y:S01]  /*8560*/  UMOV UR15, UR60 ;  /* 0x0000003c000f7c82 */ /* 0x000fe20008000000 */
[----:B------:R-:W-:Y:S02]  /*8570*/  UIADD3 UR9, UPT, UPT, UR41, 0x90, URZ ;  /* 0x0000009029097890 */ /* 0x000fe4000fffe0ff */
[----:B------:R-:W-:Y:S01]  /*8580*/  UIADD3 UR8, UPT, UPT, UR36, 0x3200, URZ ;  /* 0x0000320024087890 */ /* 0x000fe2000fffe0ff */
[----:B------:R-:W-:Y:S03]  /*8590*/  UMOV UR10, UR42 ;  /* 0x0000002a000a7c82 */ /* 0x000fe60008000000 */
[----:B------:R2:W-:Y:S01]  /*85a0*/  UTMASTG.3D [UR12], [UR4] ;  /* 0x0000000c040073b5 */ /* 0x0005e20008010000 */
[----:B------:R-:W-:Y:S04]  /*85b0*/  UMOV UR11, UR60 ;  /* 0x0000003c000b7c82 */ /* 0x000fe80008000000 */
[----:B------:R2:W-:Y:S01]  /*85c0*/  UTMASTG.3D [UR8], [UR4] ;  /* 0x00000008040073b5 */ /* 0x0005e20008010000 */
[----:B------:R0:W-:Y:S01]  /*85d0*/  UTMACMDFLUSH ;  /* 0x00000000000079b7 */ /* 0x0001e20000000000 */
[----:B--2---:R-:W-:Y:S04]  /*85e0*/  DEPBAR.LE SB0, 0x1 ;  /* 0x000080400000791a */ /* 0x004fe80000000000 */
.L_x_132:
[----:B------:R-:W-:Y:S05]  /*85f0*/  BSYNC.RECONVERGENT B0 ;  /* 0x0000000000007941 */ /* 0x000fea0003800200 */
.L_x_131:
[----:B------:R-:W-:Y:S01]  /*8600*/  BAR.SYNC.DEFER_BLOCKING 0x1, 0x80 ;  /* 0x0042000000007b1d */ /* 0x000fe20000010000 */
[----:B------:R-:W-:Y:S04]  /*8610*/  UIADD3 UR4, UPT, UPT, UR37, 0x1, URZ ;  /* 0x0000000125047890 */ /* 0x000fe8000fffe0ff */
[----:B------:R-:W-:Y:S04]  /*8620*/  UISETP.NE.AND UP0, UPT, UR4, 0x4, UPT ;  /* 0x000000040400788c */ /* 0x000fe8000bf05270 */
[----:B------:R-:W-:Y:S01]  /*8630*/  USEL UR38, UR4, URZ, UP0 ;  /* 0x000000ff04267287 */ /* 0x000fe20008000000 */
[----:B------:R2:W-:Y:S01]  /*8640*/  @P6 SYNCS.ARRIVE.TRANS64.RED.A1T0 RZ, [R90+URZ], RZ ;  /* 0x000000ff5aff69a7 */ /* 0x0005e200081004ff */
[----:B------:R-:W-:Y:S01]  /*8650*/  BSSY B1, `(.L_x_133) ;  /* 0x0000017000017945 */ /* 0x000fe20003800000 */
[----:B------:R-:W4:Y:S02]  /*8660*/  @P6 SYNCS.PHASECHK.TRANS64.TRYWAIT P0, [R91+URZ+0x20], R92 ;  /* 0x0000205c5b0065a7 */ /* 0x000f2400080011ff */
[----:B----4-:R-:W-:Y:S01]  /*8670*/  @P6 SEL R43, RZ, 0x1, !P0 ;  /* 0x00000001ff2b6807 */ /* 0x010fe20004000000 */
[----:B--2---:R-:W-:Y:S06]  /*8680*/  @!P6 BRA `(.L_x_134) ;  /* 0x00000000004ce947 */ /* 0x004fec0003800000 */
        /* <DEDUP_REMOVED lines=9> */
[----:B------:R-:W-:Y:S04]  /*8720*/  SHF.L.U32 R6, RZ, 0x1f, RZ ;  /* 0x0000001fff067819 */ /* 0x000fe800000006ff */
[----:B------:R-:W1:Y:S02]  /*8730*/  SYNCS.PHASECHK.TRANS64.TRYWAIT P0, [R91+URZ+0x20], R6 ;  /* 0x000020065b0075a7 */ /* 0x000e6400080011ff */
[----:B-1----:R-:W-:Y:S05]  /*8740*/  @!P0 BRA `(.L_x_137) ;  /* 0x0000004800848947 */ /* 0x002fea0003800000 */
.L_x_136:
[----:B------:R-:W-:Y:S05]  /*8750*/  BSYNC B0 ;  /* 0x0000000000007941 */ /* 0x000fea0003800000 */
.L_x_135:
[----:B------:R-:W-:Y:S02]  /*8760*/  ISETP.NE.AND P0, PT, R89, RZ, PT ;  /* 0x000000ff5900720c */ /* 0x000fe40003f05270 */
[----:B------:R-:W-:Y:S11]  /*8770*/  IADD3 R88, PT, PT, R88, 0x1, RZ ;  /* 0x0000000158587810 */ /* 0x000ff60007ffe0ff */
[----:B------:R2:W4:Y:S04]  /*8780*/  @P0 LDS.128 R56, [R4] ;  /* 0x0000000004380984 */ /* 0x0005280000000c00 */
[----:B------:R2:W1:Y:S04]  /*8790*/  @P0 LDS.128 R52, [R3+0x10] ;  /* 0x0000100003340984 */ /* 0x0004680000000c00 */
[----:B------:R2:W1:Y:S04]  /*87a0*/  @P0 LDS.128 R48, [R2+0x20] ;  /* 0x0000200002300984 */ /* 0x0004680000000c00 */
[----:B------:R2:W1:Y:S02]  /*87b0*/  @P0 LDS.128 R44, [R0+0x30] ;  /* 0x00003000002c0984 */ /* 0x0004640000000c00 */
.L_x_134:
[----:B------:R-:W-:Y:S05]  /*87c0*/  BSYNC B1 ;  /* 0x0000000000017941 */ /* 0x000fea0003800000 */
.L_x_133:
[----:B--2---:R-:W-:Y:S05]  /*87d0*/  VIADD R3, R34, 0x20 ;  /* 0x0000002022037836 */ /* 0x004fea0000000000 */
[----:B------:R-:W-:Y:S04]  /*87e0*/  SHF.R.U32.HI R3, RZ, 0x15, R3 ;  /* 0x00000015ff037819 */ /* 0x000fe80000011603 */
[----:B------:R-:W-:Y:S11]  /*87f0*/  LOP3.LUT P0, RZ, R3, 0x3, R72, 0x48, !PT ;  /* 0x0000000303ff7812 */ /* 0x000ff60007804848 */
[----:B------:R-:W-:Y:S02]  /*8800*/  @!UPT UIADD3 URZ, UPT, UPT, URZ, URZ, URZ ;  /* 0x000000fffffff290 */ /* 0x000fe4000fffe0ff */
[----:B------:R-:W-:Y:S05]  /*8810*/  @!P0 BRA `(.L_x_138) ;  /* 0x0000000000408947 */ /* 0x000fea0003800000 */
[----:B------:R-:W2:Y:S01]  /*8820*/  LDCU.64 UR8, c[0x4][0x70] ;  /* 0x01000e00ff0877ac */ /* 0x000ea20008000a00 */
[----:B------:R-:W-:Y:S01]  /*8830*/  MOV R3, 0x0 ;  /* 0x0000000000037802 */ /* 0x000fe20000000f00 */
[----:B-1----:R-:W-:Y:S02]  /*8840*/  HFMA2 R12, -RZ, RZ, 0, 5.9604644775390625e-08 ;  /* 0x00000001ff0c7431 */ /* 0x002fe400000001ff */
[----:B------:R-:W-:Y:S02]  /*8850*/  IMAD.MOV.U32 R8, RZ, RZ, 0x192 ;  /* 0x00000192ff087424 */ /* 0x000fe400078e00ff */
[----:B------:R-:W-:Y:S01]  /*8860*/  IMAD.MOV.U32 R13, RZ, RZ, RZ ;  /* 0x000000ffff0d7224 */ /* 0x000fe200078e00ff */
[----:B------:R-:W1:Y:S01]  /*8870*/  LDCU.64 UR6, c[0x4][0x78] ;  /* 0x01000f00ff0677ac */ /* 0x000e620008000a00 */
[----:B------:R-:W3:Y:S01]  /*8880*/  LDC.64 R2, c[0x4][R3] ;  /* 0x0100000003027b82 */ /* 0x000ee20000000a00 */
[----:B------:R-:W5:Y:S01]  /*8890*/  LDCU.64 UR4, c[0x4][0x10] ;  /* 0x01000200ff0477ac */ /* 0x000f620008000a00 */
[----:B--2---:R-:W-:Y:S01]  /*88a0*/  MOV R5, UR9 ;  /* 0x0000000900057c02 */ /* 0x004fe20008000f00 */
[----:B------:R-:W-:Y:S01]  /*88b0*/  IMAD.U32 R4, RZ, RZ, UR8 ;  /* 0x00000008ff047e24 */ /* 0x000fe2000f8e00ff */
[----:B-1----:R-:W-:Y:S01]  /*88c0*/  MOV R7, UR7 ;  /* 0x0000000700077c02 */ /* 0x002fe20008000f00 */
[----:B------:R-:W-:Y:S01]  /*88d0*/  IMAD.U32 R6, RZ, RZ, UR6 ;  /* 0x00000006ff067e24 */ /* 0x000fe2000f8e00ff */
[----:B-----5:R-:W-:Y:S01]  /*88e0*/  MOV R11, UR5 ;  /* 0x00000005000b7c02 */ /* 0x020fe20008000f00 */
[----:B------:R-:W-:Y:S02]  /*88f0*/  IMAD.U32 R10, RZ, RZ, UR4 ;  /* 0x00000004ff0a7e24 */ /* 0x000fe4000f8e00ff */
[----:B------:R-:W-:Y:S07]  /*8900*/  LEPC R20, `(.L_x_138) ;  /* 0x000000001014794e */ /* 0x000fee0000000000 */
[----:B---34-:R-:W-:Y:S05]  /*8910*/  CALL.ABS.NOINC R2 ;  /* 0x0000000002007343 */ /* 0x018fea0003c00000 */
.L_x_138:
[----:B----4-:R-:W-:Y:S01]  /*8920*/  LOP3.LUT R20, R56, 0xffffe000, RZ, 0xc0, !PT ;  /* 0xffffe00038147812 */ /* 0x010fe200078ec0ff */
[----:B------:R-:W-:Y:S05]  /*8930*/  WARPSYNC.ALL ;  /* 0x0000000000007948 */ /* 0x000fea0003800000 */
[----:B------:R-:W-:Y:S01]  /*8940*/  R2UR UR4, R34 ;  /* 0x00000000220472ca */ /* 0x000fe200000e0000 */
[----:B-1----:R-:W-:Y:S01]  /*8950*/  IMAD.U32 R91, RZ, RZ, UR38 ;  /* 0x00000026ff5b7e24 */ /* 0x002fe2000f8e00ff */
        /* <DEDUP_REMOVED lines=8> */
[----:B------:R-:W1:Y:S10]  /*89e0*/  LDTM.x16 R4, tmem[UR4+0x20] ;  /* 0x00002004000479ee */ /* 0x000e740008240000 */
[----:B------:R-:W-:Y:S02]  /*89f0*/  @P6 LEA R91, R91, UR36, 0x3 ;  /* 0x000000245b5b6c11 */ /* 0x000fe4000f8e18ff */
[----:B------:R-:W-:Y:S03]  /*8a00*/  @P6 SHF.L.U32 R92, RZ, 0x1f, RZ ;  /* 0x0000001fff5c6819 */ /* 0x000fe600000006ff */
[----:B------:R-:W-:Y:S05]  /*8a10*/  @P6 VIADD R91, R91, 0x40 ;  /* 0x000000405b5b6836 */ /* 0x000fea0000000000 */
[----:B------:R-:W-:Y:S02]  /*8a20*/  @P6 PRMT R90, R90, 0x654, R91 ;  /* 0x000006545a5a6816 */ /* 0x000fe4000000005b */
[----:B------:R-:W-:Y:S01]  /*8a30*/  LEA R91, R88, UR36, 0x3 ;  /* 0x00000024585b7c11 */ /* 0x000fe2000f8e18ff */
[C---:B-1----:R-:W-:Y:S01]  /*8a40*/  FMUL R0, R32.reuse, R4 ;  /* 0x0000000420007220 */ /* 0x042fe20000400000 */
        /* <DEDUP_REMOVED lines=84> */
.L_x_140:
[----:B------:R-:W-:Y:S05]  /*8f90*/  BSYNC.RECONVERGENT B0 ;  /* 0x0000000000007941 */ /* 0x000fea0003800200 */
.L_x_139:
[----:B------:R-:W-:Y:S01]  /*8fa0*/  BAR.SYNC.DEFER_BLOCKING 0x1, 0x80 ;  /* 0x0042000000007b1d */ /* 0x000fe20000010000 */
[----:B------:R-:W-:Y:S04]  /*8fb0*/  UIADD3 UR4, UPT, UPT, UR38, 0x1, URZ ;  /* 0x0000000126047890 */ /* 0x000fe8000fffe0ff */
[----:B------:R-:W-:Y:S04]  /*8fc0*/  UISETP.NE.AND UP0, UPT, UR4, 0x4, UPT ;  /* 0x000000040400788c */ /* 0x000fe8000bf05270 */
[----:B------:R-:W-:Y:S01]  /*8fd0*/  USEL UR37, UR4, URZ, UP0 ;  /* 0x000000ff04257287 */ /* 0x000fe20008000000 */
[----:B------:R2:W-:Y:S01]  /*8fe0*/  @P6 SYNCS.ARRIVE.TRANS64.RED.A1T0 RZ, [R90+URZ], RZ ;  /* 0x000000ff5aff69a7 */ /* 0x0005e200081004ff */
[----:B------:R-:W-:Y:S01]  /*8ff0*/  BSSY B1, `(.L_x_141) ;  /* 0x000001c000017945 */ /* 0x000fe20003800000 */
[----:B------:R-:W4:Y:S01]  /*9000*/  @P6 SYNCS.PHASECHK.TRANS64.TRYWAIT P0, [R91+URZ+0x20], R92 ;  /* 0x0000205c5b0065a7 */ /* 0x000f2200080011ff */
[----:B--2---:R-:W-:Y:S01]  /*9010*/  HFMA2 R90, -RZ, RZ, 0, 0 ;  /* 0x00000000ff5a7431 */ /* 0x004fe200000001ff */
[----:B----4-:R-:W-:Y:S01]  /*9020*/  @P6 SEL R43, RZ, 0x1, !P0 ;  /* 0x00000001ff2b6807 */ /* 0x010fe20004000000 */
[----:B------:R-:W-:Y:S06]  /*9030*/  @!P6 BRA `(.L_x_142) ;  /* 0x00000000005ce947 */ /* 0x000fec0003800000 */
        /* <DEDUP_REMOVED lines=12> */
.L_x_144:
[----:B------:R-:W-:Y:S05]  /*9100*/  BSYNC B0 ;  /* 0x0000000000007941 */ /* 0x000fea0003800000 */
.L_x_143:
[----:B------:R-:W-:Y:S01]  /*9110*/  ISETP.NE.AND P0, PT, R89, RZ, PT ;  /* 0x000000ff5900720c */ /* 0x000fe20003f05270 */
[----:B------:R-:W-:Y:S11]  /*9120*/  VIADD R88, R88, 0x1 ;  /* 0x0000000158587836 */ /* 0x000ff60000000000 */
[----:B------:R-:W-:Y:S01]  /*9130*/  @!UPT UIADD3 URZ, UPT, UPT, URZ, URZ, URZ ;  /* 0x000000fffffff290 */ /* 0x000fe2000fffe0ff */
[----:B------:R2:W4:Y:S04]  /*9140*/  @P0 LDS.128 R56, [R4] ;  /* 0x0000000004380984 */ /* 0x0005280000000c00 */
[----:B------:R2:W1:Y:S04]  /*9150*/  @P0 LDS.128 R52, [R3+0x10] ;  /* 0x0000100003340984 */ /* 0x0004680000000c00 */
[----:B------:R2:W1:Y:S04]  /*9160*/  @P0 LDS.128 R48, [R2+0x20] ;  /* 0x0000200002300984 */ /* 0x0004680000000c00 */
[----:B------:R2:W1:Y:S01]  /*9170*/  @P0 LDS.128 R44, [R0+0x30] ;  /* 0x00003000002c0984 */ /* 0x0004620000000c00 */
[C---:B------:R-:W-:Y:S04]  /*9180*/  ISETP.NE.AND P0, PT, R88.reuse, 0x4, PT ;  /* 0x000000045800780c */ /* 0x040fe80003f05270 */
[----:B------:R-:W-:Y:S02]  /*9190*/  SEL R88, R88, RZ, P0 ;  /* 0x000000ff58587207 */ /* 0x000fe40000000000 */
[----:B------:R-:W-:Y:S02]  /*91a0*/  SEL R90, RZ, 0x1, P0 ;  /* 0x00000001ff5a7807 */ /* 0x000fe40000000000 */
.L_x_142:
[----:B------:R-:W-:Y:S05]  /*91b0*/  BSYNC B1 ;  /* 0x0000000000017941 */ /* 0x000fea0003800000 */
.L_x_141:
        /* <DEDUP_REMOVED lines=21> */
.L_x_146:
[----:B----4-:R-:W-:Y:S01]  /*9310*/  LOP3.LUT R20, R56, 0xffffe000, RZ, 0xc0, !PT ;  /* 0xffffe00038147812 */ /* 0x010fe200078ec0ff */
[----:B------:R-:W-:Y:S05]  /*9320*/  WARPSYNC.ALL ;  /* 0x0000000000007948 */ /* 0x000fea0003800000 */
[----:B------:R-:W-:Y:S01]  /*9330*/  R2UR UR4, R34 ;  /* 0x00000000220472ca */ /* 0x000fe200000e0000 */
[----:B------:R-:W-:Y:S01]  /*9340*/  IMAD.U32 R92, RZ, RZ, UR37 ;  /* 0x00000025ff5c7e24 */ /* 0x000fe2000f8e00ff */
[----:B------:R-:W-:Y:S01]  /*9350*/  LOP3.LUT R21, R57, 0xffffe000, RZ, 0xc0, !PT ;  /* 0xffffe00039157812 */ /* 0x000fe200078ec0ff */
[----:B-1----:R-:W-:Y:S01]  /*9360*/  IMAD.U32 R91, RZ, RZ, UR46 ;  /* 0x0000002eff5b7e24 */ /* 0x002fe2000f8e00ff */
        /* <DEDUP_REMOVED lines=8> */
[----:B------:R-:W-:Y:S03]  /*93f0*/  @P6 SHF.L.U32 R93, R90, 0x1f, RZ ;  /* 0x0000001f5a5d6819 */ /* 0x000fe600000006ff */
        /* <DEDUP_REMOVED lines=88> */
.L_x_148:
[----:B------:R-:W-:Y:S05]  /*9980*/  BSYNC.RECONVERGENT B0 ;  /* 0x0000000000007941 */ /* 0x000fea0003800200 */
.L_x_147:
        /* <DEDUP_REMOVED lines=18> */
[----:B------:R-:W-:Y:S04]  /*9ab0*/  SHF.L.U32 R5, R90, 0x1f, RZ ;  /* 0x0000001f5a057819 */ /* 0x000fe800000006ff */
[----:B------:R-:W1:Y:S02]  /*9ac0*/  SYNCS.PHASECHK.TRANS64.TRYWAIT P0, [R92+URZ+0x20], R5 ;  /* 0x000020055c0075a7 */ /* 0x000e6400080011ff */
[----:B-1----:R-:W-:Y:S05]  /*9ad0*/  @!P0 BRA `(.L_x_153) ;  /* 0x0000003400c88947 */ /* 0x002fea0003800000 */
.L_x_152:
[----:B------:R-:W-:Y:S05]  /*9ae0*/  BSYNC B0 ;  /* 0x0000000000007941 */ /* 0x000fea0003800000 */
.L_x_151:
[----:B------:R-:W-:Y:S01]  /*9af0*/  ISETP.NE.AND P0, PT, R89, RZ, PT ;  /* 0x000000ff5900720c */ /* 0x000fe20003f05270 */
[----:B------:R-:W-:Y:S11]  /*9b00*/  VIADD R88, R88, 0x1 ;  /* 0x0000000158587836 */ /* 0x000ff60000000000 */
[----:B------:R-:W-:Y:S01]  /*9b10*/  @!UPT UIADD3 URZ, UPT, UPT, URZ, URZ, URZ ;  /* 0x000000fffffff290 */ /* 0x000fe2000fffe0ff */
[----:B------:R2:W4:Y:S04]  /*9b20*/  @P0 LDS.128 R56, [R4] ;  /* 0x0000000004380984 */ /* 0x0005280000000c00 */
[----:B------:R2:W2:Y:S04]  /*9b30*/  @P0 LDS.128 R52, [R3+0x10] ;  /* 0x0000100003340984 */ /* 0x0004a80000000c00 */
[----:B------:R2:W2:Y:S04]  /*9b40*/  @P0 LDS.128 R48, [R2+0x20] ;  /* 0x0000200002300984 */ /* 0x0004a80000000c00 */
[----:B------:R2:W2:Y:S01]  /*9b50*/  @P0 LDS.128 R44, [R0+0x30] ;  /* 0x00003000002c0984 */ /* 0x0004a20000000c00 */
[C---:B------:R-:W-:Y:S04]  /*9b60*/  ISETP.NE.AND P0, PT, R88.reuse, 0x4, PT ;  /* 0x000000045800780c */ /* 0x040fe80003f05270 */
[----:B-1----:R-:W-:Y:S02]  /*9b70*/  SEL R5, RZ, 0x1, P0 ;  /* 0x00000001ff057807 */ /* 0x002fe40000000000 */
[----:B------:R-:W-:Y:S02]  /*9b80*/  SEL R88, R88, RZ, P0 ;  /* 0x000000ff58587207 */ /* 0x000fe40000000000 */
[----:B------:R-:W-:Y:S02]  /*9b90*/  LOP3.LUT R90, R90, R5, RZ, 0x3c, !PT ;  /* 0x000000055a5a7212 */ /* 0x000fe400078e3cff */
.L_x_150:
[----:B------:R-:W-:Y:S05]  /*9ba0*/  BSYNC B1 ;  /* 0x0000000000017941 */ /* 0x000fea0003800000 */
.L_x_149:
        /* <DEDUP_REMOVED lines=21> */
.L_x_154:
[----:B----4-:R-:W-:Y:S01]  /*9d00*/  LOP3.LUT R20, R56, 0xffffe000, RZ, 0xc0, !PT ;  /* 0xffffe00038147812 */ /* 0x010fe200078ec0ff */
        /* <DEDUP_REMOVED lines=11> */
[----:B-1----:R-:W1:Y:S10]  /*9dc0*/  LDTM.x16 R4, tmem[UR4+0x40] ;  /* 0x00004004000479ee */ /* 0x002e740008240000 */
        /* <DEDUP_REMOVED lines=31> */
[----:B------:R1:W-:Y:S01]  /*9fc0*/  STS.128 [R79], R36 ;  /* 0x000000244f007388 */ /* 0x0003e20000000c00 */
        /* <DEDUP_REMOVED lines=44> */
[----:B------:R-:W-:Y:S02]  /*a290*/  UIADD3 UR4, UPT, UPT, UR36, 0x200, URZ ;  /* 0x0000020024047890 */ /* 0x000fe4000fffe0ff */
[----:B------:R-:W-:Y:S01]  /*a2a0*/  UIADD3 UR9, UPT, UPT, UR41, 0x40, URZ ;  /* 0x0000004029097890 */ /* 0x000fe2000fffe0ff */
[----:B------:R-:W-:Y:S01]  /*a2b0*/  UMOV UR10, UR42 ;  /* 0x0000002a000a7c82 */ /* 0x000fe20008000000 */
[----:B------:R-:W-:Y:S02]  /*a2c0*/  UMOV UR11, UR60 ;  /* 0x0000003c000b7c82 */ /* 0x000fe40008000000 */
[----:B------:R-:W-:Y:S01]  /*a2d0*/  MOV R73, UR4 ;  /* 0x0000000400497c02 */ /* 0x000fe20008000f00 */
[----:B------:R-:W-:Y:S02]  /*a2e0*/  UIADD3 UR4, UP0, UPT, UR44, 0x680, URZ ;  /* 0x000006802c047890 */ /* 0x000fe4000ff1e0ff */
[----:B------:R-:W-:Y:S01]  /*a2f0*/  UIADD3 UR13, UPT, UPT, UR41, 0xc0, URZ ;  /* 0x000000c0290d7890 */ /* 0x000fe2000fffe0ff */
[----:B------:R-:W-:Y:S01]  /*a300*/  R2UR UR8, R73 ;  /* 0x00000000490872ca */ /* 0x000fe200000e0000 */
[----:B------:R-:W-:Y:S02]  /*a310*/  UIADD3.X UR5, UPT, UPT, URZ, UR45, URZ, UP0, !UPT ;  /* 0x0000002dff057290 */ /* 0x000fe400087fe4ff */
[----:B------:R-:W-:Y:S01]  /*a320*/  UIADD3 UR12, UPT, UPT, UR36, 0x1200, URZ ;  /* 0x00001200240c7890 */ /* 0x000fe2000fffe0ff */
[----:B------:R-:W-:Y:S01]  /*a330*/  UMOV UR14, UR42 ;  /* 0x0000002a000e7c82 */ /* 0x000fe20008000000 */
[----:B------:R-:W-:Y:S08]  /*a340*/  UMOV UR15, UR60 ;  /* 0x0000003c000f7c82 */ /* 0x000ff00008000000 */
[----:B------:R2:W-:Y:S01]  /*a350*/  UTMASTG.3D [UR8], [UR4] ;  /* 0x00000008040073b5 */ /* 0x0005e20008010000 */
[----:B------:R2:W-:Y:S01]  /*a360*/  UTMASTG.3D [UR12], [UR4] ;  /* 0x0000000c040073b5 */ /* 0x0005e20008010000 */
[----:B------:R0:W-:Y:S01]  /*a370*/  UTMACMDFLUSH ;  /* 0x00000000000079b7 */ /* 0x0001e20000000000 */
[----:B--2---:R-:W-:Y:S04]  /*a380*/  DEPBAR.LE SB0, 0x1 ;  /* 0x000080400000791a */ /* 0x004fe80000000000 */
.L_x_156:
[----:B------:R-:W-:Y:S05]  /*a390*/  BSYNC.RECONVERGENT B0 ;  /* 0x0000000000007941 */ /* 0x000fea0003800200 */
.L_x_155:
        /* <DEDUP_REMOVED lines=21> */
.L_x_160:
[----:B------:R-:W-:Y:S05]  /*a4f0*/  BSYNC B0 ;  /* 0x0000000000007941 */ /* 0x000fea0003800000 */
.L_x_159:
        /* <DEDUP_REMOVED lines=11> */
.L_x_158:
[----:B------:R-:W-:Y:S05]  /*a5b0*/  BSYNC B1 ;  /* 0x0000000000017941 */ /* 0x000fea0003800000 */
.L_x_157:
        /* <DEDUP_REMOVED lines=21> */
.L_x_162:
        /* <DEDUP_REMOVED lines=103> */
.L_x_164:
[----:B------:R-:W-:Y:S05]  /*ad80*/  BSYNC.RECONVERGENT B0 ;  /* 0x0000000000007941 */ /* 0x000fea0003800200 */
.L_x_163:
        /* <DEDUP_REMOVED lines=21> */
.L_x_168:
[----:B------:R-:W-:Y:S05]  /*aee0*/  BSYNC B0 ;  /* 0x0000000000007941 */ /* 0x000fea0003800000 */
.L_x_167:
        /* <DEDUP_REMOVED lines=11> */
.L_x_166:
[----:B------:R-:W-:Y:S05]  /*afa0*/  BSYNC B1 ;  /* 0x0000000000017941 */ /* 0x000fea0003800000 */
.L_x_165:
        /* <DEDUP_REMOVED lines=21> */
.L_x_170:
        /* <DEDUP_REMOVED lines=103> */
.L_x_172:
[----:B------:R-:W-:Y:S05]  /*b770*/  BSYNC.RECONVERGENT B0 ;  /* 0x0000000000007941 */ /* 0x000fea0003800200 */
.L_x_171:
        /* <DEDUP_REMOVED lines=13> */
[C---:B------:R-:W-:Y:S01]  /*b850*/  @P1 IMAD R3, R88.reuse, 0x2000, R79 ;  /* 0x0000200058031824 */ /* 0x040fe200078e024f */
[C---:B------:R-:W-:Y:S01]  /*b860*/  @P1 LEA R0, R88.reuse, R77, 0xd ;  /* 0x0000004d58001211 */ /* 0x040fe200078e68ff */
[C---:B------:R-:W-:Y:S02]  /*b870*/  @P1 IMAD R2, R88.reuse, 0x2000, R78 ;  /* 0x0000200058021824 */ /* 0x040fe400078e024e */
[----:B------:R-:W-:Y:S01]  /*b880*/  @P1 IMAD R88, R88, 0x2000, R85 ;  /* 0x0000200058581824 */ /* 0x000fe200078e0255 */
[----:B------:R-:W-:Y:S06]  /*b890*/  @P0 BRA `(.L_x_176) ;  /* 0x00000000000c0947 */ /* 0x000fec0003800000 */
[----:B-1----:R-:W-:Y:S04]  /*b8a0*/  SHF.L.U32 R5, R90, 0x1f, RZ ;  /* 0x0000001f5a057819 */ /* 0x002fe800000006ff */
[----:B------:R-:W1:Y:S02]  /*b8b0*/  SYNCS.PHASECHK.TRANS64.TRYWAIT P0, [R92+URZ+0x20], R5 ;  /* 0x000020055c0075a7 */ /* 0x000e6400080011ff */
[----:B-1----:R-:W-:Y:S05]  /*b8c0*/  @!P0 BRA `(.L_x_177) ;  /* 0x0000001800888947 */ /* 0x002fea0003800000 */
.L_x_176:
[----:B------:R-:W-:Y:S05]  /*b8d0*/  BSYNC B0 ;  /* 0x0000000000007941 */ /* 0x000fea0003800000 */
.L_x_175:
[----:B------:R-:W-:Y:S11]  /*b8e0*/  ISETP.NE.AND P0, PT, R89, RZ, PT ;  /* 0x000000ff5900720c */ /* 0x000ff60003f05270 */
[----:B------:R-:W-:Y:S02]  /*b8f0*/  @!UPT UIADD3 URZ, UPT, UPT, URZ, URZ, URZ ;  /* 0x000000fffffff290 */ /* 0x000fe4000fffe0ff */
[----:B------:R2:W4:Y:S04]  /*b900*/  @P0 LDS.128 R56, [R3] ;  /* 0x0000000003380984 */ /* 0x0005280000000c00 */
[----:B------:R2:W1:Y:S04]  /*b910*/  @P0 LDS.128 R52, [R2+0x10] ;  /* 0x0000100002340984 */ /* 0x0004680000000c00 */
[----:B------:R2:W1:Y:S04]  /*b920*/  @P0 LDS.128 R48, [R0+0x20] ;  /* 0x0000200000300984 */ /* 0x0004680000000c00 */
[----:B------:R2:W1:Y:S02]  /*b930*/  @P0 LDS.128 R44, [R88+0x30] ;  /* 0x00003000582c0984 */ /* 0x0004640000000c00 */
.L_x_174:
[----:B------:R-:W-:Y:S05]  /*b940*/  BSYNC B1 ;  /* 0x0000000000017941 */ /* 0x000fea0003800000 */
.L_x_173:
        /* <DEDUP_REMOVED lines=21> */
.L_x_178:
[----:B------:R-:W-:Y:S01]  /*baa0*/  ISETP.NE.AND P0, PT, R81, RZ, PT ;  /* 0x000000ff5100720c */ /* 0x000fe20003f05270 */
[----:B------:R-:W-:Y:S05]  /*bab0*/  WARPSYNC.ALL ;  /* 0x0000000000007948 */ /* 0x000fea0003800000 */
[----:B------:R-:W-:Y:S01]  /*bac0*/  R2UR UR4, R34 ;  /* 0x00000000220472ca */ /* 0x000fe200000e0000 */
[----:B------:R-:W-:Y:S01]  /*bad0*/  VIADD R87, R87, 0xb0 ;  /* 0x000000b057577836 */ /* 0x000fe20000000000 */
[----:B----4-:R-:W-:Y:S01]  /*bae0*/  LOP3.LUT R0, R56, 0xffffe000, RZ, 0xc0, !PT ;  /* 0xffffe00038007812 */ /* 0x010fe200078ec0ff */
[----:B------:R-:W-:Y:S01]  /*baf0*/  BSSY.RECONVERGENT B0, `(.L_x_179) ;  /* 0x000005e000007945 */ /* 0x000fe20003800200 */
[----:B------:R-:W-:Y:S02]  /*bb00*/  LOP3.LUT R2, R57, 0xffffe000, RZ, 0xc0, !PT ;  /* 0xffffe00039027812 */ /* 0x000fe400078ec0ff */
[----:B------:R-:W-:Y:S02]  /*bb10*/  LOP3.LUT R3, R58, 0xffffe000, RZ, 0xc0, !PT ;  /* 0xffffe0003a037812 */ /* 0x000fe400078ec0ff */
[----:B------:R-:W-:Y:S02]  /*bb20*/  LOP3.LUT R20, R59, 0xffffe000, RZ, 0xc0, !PT ;  /* 0xffffe0003b147812 */ /* 0x000fe400078ec0ff */
[----:B-1----:R-:W-:Y:S02]  /*bb30*/  LOP3.LUT R21, R52, 0xffffe000, RZ, 0xc0, !PT ;  /* 0xffffe00034157812 */ /* 0x002fe400078ec0ff */
[----:B------:R-:W-:Y:S01]  /*bb40*/  LOP3.LUT R36, R53, 0xffffe000, RZ, 0xc0, !PT ;  /* 0xffffe00035247812 */ /* 0x000fe200078ec0ff */
[----:B------:R-:W1:Y:S01]  /*bb50*/  LDTM.x16 R4, tmem[UR4+0x70] ;  /* 0x00007004000479ee */ /* 0x000e620008240000 */
[----:B------:R-:W-:Y:S01]  /*bb60*/  LOP3.LUT R37, R54, 0xffffe000, RZ, 0xc0, !PT ;  /* 0xffffe00036257812 */ /* 0x000fe200078ec0ff */
[----:B------:R-:W-:Y:S01]  /*bb70*/  NOP ;  /* 0x0000000000007918 */ /* 0x000fe20000000000 */
[----:B------:R-:W-:Y:S02]  /*bb80*/  LOP3.LUT R38, R55, 0xffffe000, RZ, 0xc0, !PT ;  /* 0xffffe00037267812 */ /* 0x000fe400078ec0ff */
[----:B------:R-:W-:Y:S02]  /*bb90*/  LOP3.LUT R87, R87, 0xfefffff8, RZ, 0xc0, !PT ;  /* 0xfefffff857577812 */ /* 0x000fe400078ec0ff */
[----:B------:R-:W-:Y:S02]  /*bba0*/  LOP3.LUT R39, R48, 0xffffe000, RZ, 0xc0, !PT ;  /* 0xffffe00030277812 */ /* 0x000fe400078ec0ff */
[----:B------:R-:W-:Y:S01]  /*bbb0*/  LOP3.LUT R40, R49, 0xffffe000, RZ, 0xc0, !PT ;  /* 0xffffe00031287812 */ /* 0x000fe200078ec0ff */
[----:B-1----:R1:W-:Y:S01]  /*bbc0*/  SYNCS.ARRIVE.TRANS64.RED.A1T0 RZ, [R87+URZ], RZ ;  /* 0x000000ff57ff79a7 */ /* 0x0023e200081004ff */
[----:B------:R-:W-:Y:S02]  /*bbd0*/  LOP3.LUT R41, R50, 0xffffe000, RZ, 0xc0, !PT ;  /* 0xffffe00032297812 */ /* 0x000fe400078ec0ff */
[----:B------:R-:W-:Y:S02]  /*bbe0*/  LOP3.LUT R42, R51, 0xffffe000, RZ, 0xc0, !PT ;  /* 0xffffe000332a7812 */ /* 0x000fe400078ec0ff */
[----:B------:R-:W-:Y:S02]  /*bbf0*/  LOP3.LUT R43, R44, 0xffffe000, RZ, 0xc0, !PT ;  /* 0xffffe0002c2b7812 */ /* 0x000fe400078ec0ff */
[----:B------:R-:W-:Y:S02]  /*bc00*/  LOP3.LUT R44, R45, 0xffffe000, RZ, 0xc0, !PT ;  /* 0xffffe0002d2c7812 */ /* 0x000fe400078ec0ff */
[----:B------:R-:W-:Y:S02]  /*bc10*/  LOP3.LUT R45, R46, 0xffffe000, RZ, 0xc0, !PT ;  /* 0xffffe0002e2d7812 */ /* 0x000fe400078ec0ff */
[----:B------:R-:W-:Y:S01]  /*bc20*/  LOP3.LUT R46, R47, 0xffffe000, RZ, 0xc0, !PT ;  /* 0xffffe0002f2e7812 */ /* 0x000fe200078ec0ff */
[C---:B------:R-:W-:Y:S01]  /*bc30*/  FMUL R4, R32.reuse, R4 ;  /* 0x0000000420047220 */ /* 0x040fe20000400000 */
[C---:B------:R-:W-:Y:S01]  /*bc40*/  FMUL R5, R32.reuse, R5 ;  /* 0x0000000520057220 */ /* 0x040fe20000400000 */
[C---:B------:R-:W-:Y:S01]  /*bc50*/  FMUL R6, R32.reuse, R6 ;  /* 0x0000000620067220 */ /* 0x040fe20000400000 */
[C---:B------:R-:W-:Y:S01]  /*bc60*/  FMUL R7, R32.reuse, R7 ;  /* 0x0000000720077220 */ /* 0x040fe20000400000 */
[C---:B------:R-:W-:Y:S01]  /*bc70*/  FFMA R4, R35.reuse, R0, R4 ;  /* 0x0000000023047223 */ /* 0x040fe20000000004 */
[C---:B------:R-:W-:Y:S01]  /*bc80*/  FFMA R5, R35.reuse, R2, R5 ;  /* 0x0000000223057223 */ /* 0x040fe20000000005 */
[C---:B------:R-:W-:Y:S01]  /*bc90*/  FFMA R6, R35.reuse, R3, R6 ;  /* 0x0000000323067223 */ /* 0x040fe20000000006 */
[C---:B------:R-:W-:Y:S01]  /*bca0*/  FFMA R7, R35.reuse, R20, R7 ;  /* 0x0000001423077223 */ /* 0x040fe20000000007 */
[C---:B------:R-:W-:Y:S01]  /*bcb0*/  FMUL R8, R32.reuse, R8 ;  /* 0x0000000820087220 */ /* 0x040fe20000400000 */
        /* <DEDUP_REMOVED lines=9> */
[----:B------:R-:W-:Y:S01]  /*bd50*/  F2FP.TF32.F32.PACK_B R7, R7 ;  /* 0x00000007ff07723e */ /* 0x000fe200024050ff */
[C---:B------:R-:W-:Y:S01]  /*bd60*/  FFMA R11, R35.reuse, R38, R11 ;  /* 0x00000026230b7223 */ /* 0x040fe2000000000b */
[C---:B------:R-:W-:Y:S01]  /*bd70*/  FMUL R12, R32.reuse, R12 ;  /* 0x0000000c200c7220 */ /* 0x040fe20000400000 */
[----:B------:R-:W-:Y:S01]  /*bd80*/  F2FP.TF32.F32.PACK_B R8, R8 ;  /* 0x00000008ff08723e */ /* 0x000fe200024050ff */
[C---:B------:R-:W-:Y:S01]  /*bd90*/  FMUL R13, R32.reuse, R13 ;  /* 0x0000000d200d7220 */ /* 0x040fe20000400000 */
[----:B------:R1:W-:Y:S01]  /*bda0*/  STS.128 [R79+0x6000], R4 ;  /* 0x006000044f007388 */ /* 0x0003e20000000c00 */
        /* <DEDUP_REMOVED lines=8> */
[C---:B------:R-:W-:Y:S01]  /*be30*/  FFMA R15, R35.reuse, R42, R15 ;  /* 0x0000002a230f7223 */ /* 0x040fe2000000000f */
[C---:B------:R-:W-:Y:S01]  /*be40*/  FMUL R16, R32.reuse, R16 ;  /* 0x0000001020107220 */ /* 0x040fe20000400000 */
[----:B------:R-:W-:Y:S01]  /*be50*/  F2FP.TF32.F32.PACK_B R12, R12 ;  /* 0x0000000cff0c723e */ /* 0x000fe200024050ff */
[----:B------:R1:W-:Y:S01]  /*be60*/  STS.128 [R78+0x6010], R8 ;  /* 0x006010084e007388 */ /* 0x0003e20000000c00 */
[C---:B------:R-:W-:Y:S01]  /*be70*/  FMUL R17, R32.reuse, R17 ;  /* 0x0000001120117220 */ /* 0x040fe20000400000 */
[C---:B------:R-:W-:Y:S01]  /*be80*/  FMUL R18, R32.reuse, R18 ;  /* 0x0000001220127220 */ /* 0x040fe20000400000 */
[----:B------:R-:W-:Y:S01]  /*be90*/  FMUL R19, R32, R19 ;  /* 0x0000001320137220 */ /* 0x000fe20000400000 */
[----:B------:R-:W-:Y:S01]  /*bea0*/  F2FP.TF32.F32.PACK_B R13, R13 ;  /* 0x0000000dff0d723e */ /* 0x000fe200024050ff */
[C---:B------:R-:W-:Y:S01]  /*beb0*/  FFMA R16, R35.reuse, R43, R16 ;  /* 0x0000002b23107223 */ /* 0x040fe20000000010 */
[----:B------:R-:W-:Y:S01]  /*bec0*/  F2FP.TF32.F32.PACK_B R14, R14 ;  /* 0x0000000eff0e723e */ /* 0x000fe200024050ff */
[C---:B------:R-:W-:Y:S01]  /*bed0*/  FFMA R17, R35.reuse, R44, R17 ;  /* 0x0000002c23117223 */ /* 0x040fe20000000011 */
[----:B------:R-:W-:Y:S01]  /*bee0*/  F2FP.TF32.F32.PACK_B R15, R15 ;  /* 0x0000000fff0f723e */ /* 0x000fe200024050ff */
[C---:B------:R-:W-:Y:S01]  /*bef0*/  FFMA R18, R35.reuse, R45, R18 ;  /* 0x0000002d23127223 */ /* 0x040fe20000000012 */
[----:B------:R-:W-:Y:S01]  /*bf00*/  FFMA R19, R35, R46, R19 ;  /* 0x0000002e23137223 */ /* 0x000fe20000000013 */
[----:B------:R-:W-:Y:S02]  /*bf10*/  F2FP.TF32.F32.PACK_B R16, R16 ;  /* 0x00000010ff10723e */ /* 0x000fe400024050ff */
[----:B------:R1:W-:Y:S01]  /*bf20*/  STS.128 [R77+0x6020], R12 ;  /* 0x0060200c4d007388 */ /* 0x0003e20000000c00 */
[----:B------:R-:W-:Y:S02]  /*bf30*/  F2FP.TF32.F32.PACK_B R17, R17 ;  /* 0x00000011ff11723e */ /* 0x000fe400024050ff */
        /* <DEDUP_REMOVED lines=25> */
.L_x_180:
[----:B------:R-:W-:Y:S05]  /*c0d0*/  BSYNC.RECONVERGENT B0 ;  /* 0x0000000000007941 */ /* 0x000fea0003800200 */
.L_x_179:
[----:B------:R-:W-:Y:S01]  /*c0e0*/  BAR.SYNC.DEFER_BLOCKING 0x1, 0x80 ;  /* 0x0042000000007b1d */ /* 0x000fe20000010000 */
[----:B------:R-:W-:Y:S01]  /*c0f0*/  UISETP.NE.AND UP0, UPT, UR39, -0x8, UPT ;  /* 0xfffffff82700788c */ /* 0x000fe2000bf05270 */
[----:B------:R-:W-:Y:S08]  /*c100*/  IADD3 R0, PT, PT, R30, 0x1, RZ ;  /* 0x000000011e007810 */ /* 0x000ff00007ffe0ff */
[----:B------:R-:W-:Y:S05]  /*c110*/  BRA.U !UP0, `(.L_x_181) ;  /* 0x0000000108287547 */ /* 0x000fea000b800000 */
[----:B------:R-:W-:Y:S01]  /*c120*/  ISETP.NE.AND P0, PT, R86, RZ, PT ;  /* 0x000000ff5600720c */ /* 0x000fe20003f05270 */
[----:B------:R-:W-:Y:S01]  /*c130*/  IMAD.U32 R3, RZ, RZ, UR37 ;  /* 0x00000025ff037e24 */ /* 0x000fe2000f8e00ff */
[----:B------:R-:W-:Y:S01]  /*c140*/  UIADD3 UR4, UPT, UPT, UR37, 0x1, URZ ;  /* 0x0000000125047890 */ /* 0x000fe2000fffe0ff */
[----:B------:R-:W-:Y:S03]  /*c150*/  IMAD.U32 R2, RZ, RZ, UR46 ;  /* 0x0000002eff027e24 */ /* 0x000fe6000f8e00ff */
[----:B------:R-:W-:Y:S04]  /*c160*/  UISETP.NE.AND UP0, UPT, UR4, 0x4, UPT ;  /* 0x000000040400788c */ /* 0x000fe8000bf05270 */
[----:B------:R-:W-:Y:S03]  /*c170*/  USEL UR37, UR4, URZ, UP0 ;  /* 0x000000ff04257287 */ /* 0x000fe60008000000 */
[----:B------:R-:W-:Y:S05]  /*c180*/  @P0 LEA R3, R3, UR36, 0x3 ;  /* 0x0000002403030c11 */ /* 0x000fea000f8e18ff */
[----:B------:R-:W-:Y:S05]  /*c190*/  @P0 VIADD R3, R3, 0x40 ;  /* 0x0000004003030836 */ /* 0x000fea0000000000 */
[----:B------:R-:W-:Y:S04]  /*c1a0*/  @P0 PRMT R2, R2, 0x654, R3 ;  /* 0x0000065402020816 */ /* 0x000fe80000000003 */
[----:B------:R2:W-:Y:S03]  /*c1b0*/  @P0 SYNCS.ARRIVE.TRANS64.RED.A1T0 RZ, [R2+URZ], RZ ;  /* 0x000000ff02ff09a7 */ /* 0x0005e600081004ff */
.L_x_181:
[----:B------:R-:W-:Y:S01]  /*c1c0*/  ISETP.NE.AND P2, PT, R82, RZ, PT ;  /* 0x000000ff5200720c */ /* 0x000fe20003f45270 */
[----:B------:R-:W-:Y:S01]  /*c1d0*/  UIADD3 UR39, UPT, UPT, UR39, 0x8, URZ ;  /* 0x0000000827277890 */ /* 0x000fe2000fffe0ff */
[----:B------:R-:W-:Y:S01]  /*c1e0*/  ISETP.NE.AND P0, PT, R84, 0x2, PT ;  /* 0x000000025400780c */ /* 0x000fe20003f05270 */
[----:B------:R-:W-:Y:S01]  /*c1f0*/  IMAD.IADD R20, R29, 0x1, R66 ;  /* 0x000000011d147824 */ /* 0x000fe200078e0242 */
[----:B------:R-:W-:Y:S01]  /*c200*/  ISETP.NE.AND P1, PT, R0, 0x4, PT ;  /* 0x000000040000780c */ /* 0x000fe20003f25270 */
[----:B------:R-:W-:Y:S01]  /*c210*/  IMAD.IADD R21, R31, 0x1, R68 ;  /* 0x000000011f157824 */ /* 0x000fe200078e0244 */
[----:B--2---:R-:W-:Y:S02]  /*c220*/  SEL R2, RZ, 0x1, P0 ;  /* 0x00000001ff027807 */ /* 0x004fe40000000000 */
[----:B------:R-:W-:Y:S02]  /*c230*/  SEL R3, RZ, 0x1, P1 ;  /* 0x00000001ff037807 */ /* 0x000fe40000800000 */
[----:B------:R-:W-:Y:S02]  /*c240*/  LOP3.LUT R75, R75, R2, RZ, 0x3c, !PT ;  /* 0x000000024b4b7212 */ /* 0x000fe400078e3cff */
[----:B------:R-:W-:Y:S02]  /*c250*/  LOP3.LUT R76, R76, R3, RZ, 0x3c, !PT ;  /* 0x000000034c4c7212 */ /* 0x000fe400078e3cff */
[----:B------:R-:W-:Y:S02]  /*c260*/  @P2 R2UR UR60, R74 ;  /* 0x000000004a3c22ca */ /* 0x000fe400000e0000 */
[----:B------:R-:W-:Y:S02]  /*c270*/  SEL R84, R84, RZ, P0 ;  /* 0x000000ff54547207 */ /* 0x000fe40000000000 */
[----:B------:R-:W-:Y:S01]  /*c280*/  SEL R30, R0, RZ, P1 ;  /* 0x000000ff001e7207 */ /* 0x000fe20000800000 */
[----:B------:R-:W-:Y:S10]  /*c290*/  @P2 BRA `(.L_x_182) ;  /* 0xffffffa400142947 */ /* 0x000ff4000383ffff */
[----:B------:R-:W-:-:S09]  /*c2a0*/  UISETP.NE.AND UP0, UPT, UR47, URZ, UPT ;  /* 0x000000ff2f00728c */ /* 0x000fd2000bf05270 */
[----:B------:R-:W-:Y:S05]  /*c2b0*/  BRA.U !UP0, `(.L_x_183) ;  /* 0x0000000108487547 */ /* 0x000fea000b800000 */
[----:B------:R-:W2:Y:S02]  /*c2c0*/  LDCU.64 UR4, c[0x0][0x890] ;  /* 0x00011200ff0477ac */ /* 0x000ea40008000a00 */
[----:B--2---:R-:W-:-:S04]  /*c2d0*/  UISETP.NE.U32.AND UP0, UPT, UR4, URZ, UPT ;  /* 0x000000ff0400728c */ /* 0x004fc8000bf05070 */
[----:B------:R-:W-:-:S09]  /*c2e0*/  UISETP.NE.AND.EX UP0, UPT, UR5, URZ, UPT, UP0 ;  /* 0x000000ff0500728c */ /* 0x000fd2000bf05300 */
[----:B------:R-:W-:Y:S05]  /*c2f0*/  BRA.U UP0, `(.L_x_184) ;  /* 0x00000001000c7547 */ /* 0x000fea000b800000 */
[----:B------:R-:W-:-:S13]  /*c300*/  FSETP.NEU.AND P0, PT, R35, RZ, PT ;  /* 0x000000ff2300720b */ /* 0x000fda0003f0d000 */
[----:B------:R-:W-:Y:S05]  /*c310*/  @!P0 EXIT ;  /* 0x000000000000894d */ /* 0x000fea0003800000 */
[----:B------:R-:W-:Y:S05]  /*c320*/  BRA `(.L_x_183) ;  /* 0x00000000002c7947 */ /* 0x000fea0003800000 */
.L_x_184:
[----:B------:R-:W-:Y:S01]  /*c330*/  ISETP.NE.AND P0, PT, R83, RZ, PT ;  /* 0x000000ff5300720c */ /* 0x000fe20003f05270 */
[----:B------:R-:W-:-:S12]  /*c340*/  BSSY.RECONVERGENT B0, `(.L_x_183) ;  /* 0x0000009000007945 */ /* 0x000fd80003800200 */
[----:B------:R-:W-:Y:S05]  /*c350*/  @P0 BRA `(.L_x_185) ;  /* 0x0000000000140947 */ /* 0x000fea0003800000 */
[----:B------:R-:W2:Y:S02]  /*c360*/  LDCU.64 UR4, c[0x0][0x888] ;  /* 0x00011100ff0477ac */ /* 0x000ea40008000a00 */
[----:B--2---:R-:W-:-:S04]  /*c370*/  ISETP.NE.U32.AND P0, PT, RZ, UR4, PT ;  /* 0x00000004ff007c0c */ /* 0x004fc8000bf05070 */
[----:B------:R-:W-:-:S13]  /*c380*/  ISETP.NE.AND.EX P0, PT, RZ, UR5, PT, P0 ;  /* 0x00000005ff007c0c */ /* 0x000fda000bf05300 */
[----:B------:R-:W-:Y:S05]  /*c390*/  @!P0 EXIT ;  /* 0x000000000000894d */ /* 0x000fea0003800000 */
[----:B------:R-:W-:Y:S05]  /*c3a0*/  BRA `(.L_x_186) ;  /* 0x0000000000087947 */ /* 0x000fea0003800000 */
.L_x_185:
[----:B------:R-:W-:-:S13]  /*c3b0*/  FSETP.NEU.AND P0, PT, R35, RZ, PT ;  /* 0x000000ff2300720b */ /* 0x000fda0003f0d000 */
[----:B------:R-:W-:Y:S05]  /*c3c0*/  @!P0 EXIT ;  /* 0x000000000000894d */ /* 0x000fea0003800000 */
.L_x_186:
[----:B------:R-:W-:Y:S05]  /*c3d0*/  BSYNC.RECONVERGENT B0 ;  /* 0x0000000000007941 */ /* 0x000fea0003800200 */
.L_x_183:
[----:B------:R-:W-:Y:S01]  /*c3e0*/  ULEA UR4, UR37, UR36, 0x3 ;  /* 0x0000002425047291 */ /* 0x000fe2000f8e18ff */
[----:B------:R-:W-:-:S04]  /*c3f0*/  DEPBAR.LE SB0, 0x0 ;  /* 0x000080000000791a */ /* 0x000fc80000000000 */
[----:B------:R-:W-:-:S04]  /*c400*/  UIADD3 UR4, UPT, UPT, UR4, 0x40, URZ ;  /* 0x0000004004047890 */ /* 0x000fc8000fffe0ff */
[----:B------:R-:W-:-:S09]  /*c410*/  UPRMT UR4, UR46, 0x654, UR4 ;  /* 0x000006542e047896 */ /* 0x000fd20008000004 */
[----:B------:R-:W-:Y:S01]  /*c420*/  SYNCS.ARRIVE.TRANS64.RED.A1T0 RZ, [UR4], RZ ;  /* 0x000000ffffff79a7 */ /* 0x000fe20008100404 */
[----:B------:R-:W-:Y:S05]  /*c430*/  EXIT ;  /* 0x000000000000794d */ /* 0x000fea0003800000 */
.L_x_24:
[----:B--2---:R2:W4:Y:S02]  /*c440*/  SYNCS.PHASECHK.TRANS64.TRYWAIT P0, [R3+URZ+0xe0], R2 ;  /* 0x0000e002030075a7 */ /* 0x00452400080011ff */
[----:B----4-:R-:W-:Y:S05]  /*c450*/  @!P0 NANOSLEEP.SYNCS 0x989680 ;  /* 0x009896800000895d */ /* 0x010fea0003900000 */
[----:B------:R-:W4:Y:S02]  /*c460*/  @!P0 SYNCS.PHASECHK.TRANS64 P0, [R3+URZ+0xe0], R2 ;  /* 0x0000e002030085a7 */ /* 0x000f2400080010ff */
[----:B----4-:R-:W-:Y:S05]  /*c470*/  @!P0 BRA `(.L_x_24) ;  /* 0xfffffffc00f08947 */ /* 0x010fea000383ffff */
[----:B------:R-:W-:Y:S05]  /*c480*/  BRA `(.L_x_187) ;  /* 0xffffff5000e07947 */ /* 0x000fea000383ffff */
.L_x_27:
[----:B-1----:R-:W-:-:S07]  /*c490*/  MOV R2, UR7 ;  /* 0x0000000700027c02 */ /* 0x002fce0008000f00 */
.L_x_188:
[----:B-1----:R1:W2:Y:S02]  /*c4a0*/  SYNCS.PHASECHK.TRANS64.TRYWAIT P0, [R2+URZ+0x10], R5 ;  /* 0x00001005020075a7 */ /* 0x0022a400080011ff */
[----:B--2---:R-:W-:Y:S05]  /*c4b0*/  @!P0 NANOSLEEP.SYNCS 0x989680 ;  /* 0x009896800000895d */ /* 0x004fea0003900000 */
[----:B------:R-:W2:Y:S02]  /*c4c0*/  @!P0 SYNCS.PHASECHK.TRANS64 P0, [R2+URZ+0x10], R5 ;  /* 0x00001005020085a7 */ /* 0x000ea400080010ff */
[----:B--2---:R-:W-:Y:S05]  /*c4d0*/  @!P0 BRA `(.L_x_188) ;  /* 0xfffffffc00f08947 */ /* 0x004fea000383ffff */
[----:B------:R-:W-:Y:S05]  /*c4e0*/  BRA `(.L_x_26) ;  /* 0xffffff5400487947 */ /* 0x000fea000383ffff */
.L_x_36:
[----:B------:R-:W-:-:S07]  /*c4f0*/  MOV R2, UR7 ;  /* 0x0000000700027c02 */ /* 0x000fce0008000f00 */
.L_x_189:
[----:B-1----:R1:W2:Y:S02]  /*c500*/  SYNCS.PHASECHK.TRANS64.TRYWAIT P0, [R2+URZ+0x10], R5 ;  /* 0x00001005020075a7 */ /* 0x0022a400080011ff */
[----:B--2---:R-:W-:Y:S05]  /*c510*/  @!P0 NANOSLEEP.SYNCS 0x989680 ;  /* 0x009896800000895d */ /* 0x004fea0003900000 */
[----:B------:R-:W2:Y:S02]  /*c520*/  @!P0 SYNCS.PHASECHK.TRANS64 P0, [R2+URZ+0x10], R5 ;  /* 0x00001005020085a7 */ /* 0x000ea400080010ff */
[----:B--2---:R-:W-:Y:S05]  /*c530*/  @!P0 BRA `(.L_x_189) ;  /* 0xfffffffc00f08947 */ /* 0x004fea000383ffff */
[----:B------:R-:W-:Y:S05]  /*c540*/  BRA `(.L_x_35) ;  /* 0xffffff58009c7947 */ /* 0x000fea000383ffff */
.L_x_43:
[----:B-1----:R1:W2:Y:S02]  /*c550*/  SYNCS.PHASECHK.TRANS64.TRYWAIT P0, [R2+URZ+0x70], R3 ;  /* 0x00007003020075a7 */ /* 0x0022a400080011ff */
[----:B--2---:R-:W-:Y:S05]  /*c560*/  @!P0 NANOSLEEP.SYNCS 0x989680 ;  /* 0x009896800000895d */ /* 0x004fea0003900000 */
[----:B------:R-:W2:Y:S02]  /*c570*/  @!P0 SYNCS.PHASECHK.TRANS64 P0, [R2+URZ+0x70], R3 ;  /* 0x00007003020085a7 */ /* 0x000ea400080010ff */
[----:B--2---:R-:W-:Y:S05]  /*c580*/  @!P0 BRA `(.L_x_43) ;  /* 0xfffffffc00f08947 */ /* 0x004fea000383ffff */
[----:B------:R-:W-:Y:S05]  /*c590*/  BRA `(.L_x_190) ;  /* 0xffffff5c00d07947 */ /* 0x000fea000383ffff */
.L_x_47:
[----:B---3--:R-:W-:-:S07]  /*c5a0*/  MOV R0, UR4 ;  /* 0x0000000400007c02 */ /* 0x008fce0008000f00 */
.L_x_191:
[----:B-1----:R1:W2:Y:S02]  /*c5b0*/  SYNCS.PHASECHK.TRANS64.TRYWAIT P0, [R0+URZ], R3 ;  /* 0x00000003000075a7 */ /* 0x0022a400080011ff */
[----:B--2---:R-:W-:Y:S05]  /*c5c0*/  @!P0 NANOSLEEP.SYNCS 0x989680 ;  /* 0x009896800000895d */ /* 0x004fea0003900000 */
[----:B------:R-:W2:Y:S02]  /*c5d0*/  @!P0 SYNCS.PHASECHK.TRANS64 P0, [R0+URZ], R3 ;  /* 0x00000003000085a7 */ /* 0x000ea400080010ff */
[----:B--2---:R-:W-:Y:S05]  /*c5e0*/  @!P0 BRA `(.L_x_191) ;  /* 0xfffffffc00f08947 */ /* 0x004fea000383ffff */
[----:B------:R-:W-:Y:S05]  /*c5f0*/  BRA `(.L_x_192) ;  /* 0xffffff6400407947 */ /* 0x000fea000383ffff */
.L_x_50:
[----:B-1----:R1:W2:Y:S02]  /*c600*/  SYNCS.PHASECHK.TRANS64.TRYWAIT P0, [R0+URZ+0xd0], R5 ;  /* 0x0000d005000075a7 */ /* 0x0022a400080011ff */
[----:B--2---:R-:W-:Y:S05]  /*c610*/  @!P0 NANOSLEEP.SYNCS 0x989680 ;  /* 0x009896800000895d */ /* 0x004fea0003900000 */
[----:B------:R-:W2:Y:S02]  /*c620*/  @!P0 SYNCS.PHASECHK.TRANS64 P0, [R0+URZ+0xd0], R5 ;  /* 0x0000d005000085a7 */ /* 0x000ea400080010ff */
[----:B--2---:R-:W-:Y:S05]  /*c630*/  @!P0 BRA `(.L_x_50) ;  /* 0xfffffffc00f08947 */ /* 0x004fea000383ffff */
[----:B------:R-:W-:Y:S05]  /*c640*/  BRA `(.L_x_193) ;  /* 0xffffff6400a07947 */ /* 0x000fea000383ffff */
.L_x_51:
[----:B------:R-:W-:-:S07]  /*c650*/  MOV R0, UR4 ;  /* 0x0000000400007c02 */ /* 0x000fce0008000f00 */
.L_x_194:
[----:B-1----:R1:W2:Y:S02]  /*c660*/  SYNCS.PHASECHK.TRANS64.TRYWAIT P0, [R0+URZ+0x80], R7 ;  /* 0x00008007000075a7 */ /* 0x0022a400080011ff */
[----:B--2---:R-:W-:Y:S05]  /*c670*/  @!P0 NANOSLEEP.SYNCS 0x989680 ;  /* 0x009896800000895d */ /* 0x004fea0003900000 */
[----:B------:R-:W2:Y:S02]  /*c680*/  @!P0 SYNCS.PHASECHK.TRANS64 P0, [R0+URZ+0x80], R7 ;  /* 0x00008007000085a7 */ /* 0x000ea400080010ff */
[----:B--2---:R-:W-:Y:S05]  /*c690*/  @!P0 BRA `(.L_x_194) ;  /* 0xfffffffc00f08947 */ /* 0x004fea000383ffff */
[----:B------:R-:W-:Y:S05]  /*c6a0*/  BRA `(.L_x_195) ;  /* 0xffffff6400b07947 */ /* 0x000fea000383ffff */
.L_x_52:
[----:B-1----:R1:W2:Y:S02]  /*c6b0*/  SYNCS.PHASECHK.TRANS64.TRYWAIT P1, [R0+URZ+0x70], R5 ;  /* 0x00007005000075a7 */ /* 0x0022a400080211ff */
[----:B--2---:R-:W-:Y:S05]  /*c6c0*/  @!P1 NANOSLEEP.SYNCS 0x989680 ;  /* 0x009896800000995d */ /* 0x004fea0003900000 */
[----:B------:R-:W2:Y:S02]  /*c6d0*/  @!P1 SYNCS.PHASECHK.TRANS64 P1, [R0+URZ+0x70], R5 ;  /* 0x00007005000095a7 */ /* 0x000ea400080210ff */
[----:B--2---:R-:W-:Y:S05]  /*c6e0*/  @!P1 BRA `(.L_x_52) ;  /* 0xfffffffc00f09947 */ /* 0x004fea000383ffff */
[----:B------:R-:W-:Y:S05]  /*c6f0*/  BRA `(.L_x_196) ;  /* 0xffffff6400e07947 */ /* 0x000fea000383ffff */
.L_x_55:
[----:B------:R-:W-:-:S07]  /*c700*/  MOV R0, UR4 ;  /* 0x0000000400007c02 */ /* 0x000fce0008000f00 */
.L_x_197:
[----:B-1----:R1:W2:Y:S02]  /*c710*/  SYNCS.PHASECHK.TRANS64.TRYWAIT P0, [R0+URZ+0x80], R3 ;  /* 0x00008003000075a7 */ /* 0x0022a400080011ff */
[----:B--2---:R-:W-:Y:S05]  /*c720*/  @!P0 NANOSLEEP.SYNCS 0x989680 ;  /* 0x009896800000895d */ /* 0x004fea0003900000 */
[----:B------:R-:W2:Y:S02]  /*c730*/  @!P0 SYNCS.PHASECHK.TRANS64 P0, [R0+URZ+0x80], R3 ;  /* 0x00008003000085a7 */ /* 0x000ea400080010ff */
[----:B--2---:R-:W-:Y:S05]  /*c740*/  @!P0 BRA `(.L_x_197) ;  /* 0xfffffffc00f08947 */ /* 0x004fea000383ffff */
[----:B------:R-:W-:Y:S05]  /*c750*/  BRA `(.L_x_54) ;  /* 0xffffff6800347947 */ /* 0x000fea000383ffff */
.L_x_64:
[----:B-1----:R-:W-:-:S04]  /*c760*/  MOV R4, UR5 ;  /* 0x0000000500047c02 */ /* 0x002fc80008000f00 */
[----:B------:R1:W2:Y:S03]  /*c770*/  SYNCS.PHASECHK.TRANS64.TRYWAIT P0, [R4+URZ+0x8], R5 ;  /* 0x00000805040075a7 */ /* 0x0002a600080011ff */
[----:B--2---:R-:W-:Y:S05]  /*c780*/  @!P0 NANOSLEEP.SYNCS 0x989680 ;  /* 0x009896800000895d */ /* 0x004fea0003900000 */
[----:B------:R-:W2:Y:S02]  /*c790*/  @!P0 SYNCS.PHASECHK.TRANS64 P0, [R4+URZ+0x8], R5 ;  /* 0x00000805040085a7 */ /* 0x000ea400080010ff */
[----:B--2---:R-:W-:Y:S05]  /*c7a0*/  @!P0 BRA `(.L_x_64) ;  /* 0xfffffffc00ec8947 */ /* 0x004fea000383ffff */
[----:B------:R-:W-:Y:S05]  /*c7b0*/  BRA `(.L_x_63) ;  /* 0xffffff6800f07947 */ /* 0x000fea000383ffff */
.L_x_66:
[----:B------:R-:W-:Y:S01]  /*c7c0*/  BSSY B0, `(.L_x_198) ;  /* 0x0000006000007945 */ /* 0x000fe20003800000 */
[----:B------:R-:W-:-:S07]  /*c7d0*/  MOV R15, 0xffffffff ;  /* 0xffffffff000f7802 */ /* 0x000fce0000000f00 */
[----:B-1---5:R-:W-:Y:S05]  /*c7e0*/  WARPSYNC.COLLECTIVE R15, `(.L_x_199) ;  /* 0x000000000f0c7348 */ /* 0x022fea0003c00000 */
[----:B------:R-:W-:Y:S02]  /*c7f0*/  ELECT P6, UR79, PT ;  /* 0x00000000004f782f */ /* 0x000fe400038c0000 */
[----:B------:R-:W-:Y:S01]  /*c800*/  MOV R14, UR79 ;  /* 0x0000004f000e7c02 */ /* 0x000fe20008000f00 */
[----:B-1---5:R-:W-:Y:S10]  /*c810*/  ENDCOLLECTIVE ;  /* 0x000000000000791b */ /* 0x022ff40003800000 */
.L_x_199:
[----:B------:R-:W-:Y:S05]  /*c820*/  BSYNC B0 ;  /* 0x0000000000007941 */ /* 0x000fea0003800000 */
.L_x_198:
[----:B------:R-:W-:Y:S05]  /*c830*/  BRA `(.L_x_200) ;  /* 0xffffff6c00247947 */ /* 0x000fea000383ffff */
.L_x_68:
[----:B-1----:R-:W-:-:S04]  /*c840*/  MOV R2, UR5 ;  /* 0x0000000500027c02 */ /* 0x002fc80008000f00 */
[----:B------:R1:W2:Y:S03]  /*c850*/  SYNCS.PHASECHK.TRANS64.TRYWAIT P0, [R2+URZ+0x8], R3 ;  /* 0x00000803020075a7 */ /* 0x0002a600080011ff */
[----:B--2---:R-:W-:Y:S05]  /*c860*/  @!P0 NANOSLEEP.SYNCS 0x989680 ;  /* 0x009896800000895d */ /* 0x004fea0003900000 */
[----:B------:R-:W2:Y:S02]  /*c870*/  @!P0 SYNCS.PHASECHK.TRANS64 P0, [R2+URZ+0x8], R3 ;  /* 0x00000803020085a7 */ /* 0x000ea400080010ff */
[----:B--2---:R-:W-:Y:S05]  /*c880*/  @!P0 BRA `(.L_x_68) ;  /* 0xfffffffc00ec8947 */ /* 0x004fea000383ffff */
[----:B------:R-:W-:Y:S05]  /*c890*/  BRA `(.L_x_67) ;  /* 0xffffff6c00287947 */ /* 0x000fea000383ffff */
.L_x_69:
[----:B-1----:R1:W2:Y:S02]  /*c8a0*/  SYNCS.PHASECHK.TRANS64.TRYWAIT P0, [R0+URZ+0x70], R5 ;  /* 0x00007005000075a7 */ /* 0x0022a400080011ff */
[----:B--2---:R-:W-:Y:S05]  /*c8b0*/  @!P0 NANOSLEEP.SYNCS 0x989680 ;  /* 0x009896800000895d */ /* 0x004fea0003900000 */
[----:B------:R-:W2:Y:S02]  /*c8c0*/  @!P0 SYNCS.PHASECHK.TRANS64 P0, [R0+URZ+0x70], R5 ;  /* 0x00007005000085a7 */ /* 0x000ea400080010ff */
[----:B--2---:R-:W-:Y:S05]  /*c8d0*/  @!P0 BRA `(.L_x_69) ;  /* 0xfffffffc00f08947 */ /* 0x004fea000383ffff */
[----:B------:R-:W-:Y:S05]  /*c8e0*/  BRA `(.L_x_201) ;  /* 0xffffff70003c7947 */ /* 0x000fea000383ffff */
.L_x_71:
[----:B------:R-:W-:-:S13]  /*c8f0*/  R2UR UR4, R4 ;  /* 0x00000000040472ca */ /* 0x000fda00000e0000 */
[----:B------:R-:W-:-:S07]  /*c900*/  MOV R0, UR4 ;  /* 0x0000000400007c02 */ /* 0x000fce0008000f00 */
.L_x_202:
[----:B-1----:R1:W2:Y:S02]  /*c910*/  SYNCS.PHASECHK.TRANS64.TRYWAIT P0, [R0+URZ+0xb0], R5 ;  /* 0x0000b005000075a7 */ /* 0x0022a400080011ff */
[----:B--2---:R-:W-:Y:S05]  /*c920*/  @!P0 NANOSLEEP.SYNCS 0x989680 ;  /* 0x009896800000895d */ /* 0x004fea0003900000 */
[----:B------:R-:W2:Y:S02]  /*c930*/  @!P0 SYNCS.PHASECHK.TRANS64 P0, [R0+URZ+0xb0], R5 ;  /* 0x0000b005000085a7 */ /* 0x000ea400080010ff */
[----:B--2---:R-:W-:Y:S05]  /*c940*/  @!P0 BRA `(.L_x_202) ;  /* 0xfffffffc00f08947 */ /* 0x004fea000383ffff */
[----:B------:R-:W-:Y:S05]  /*c950*/  BRA `(.L_x_203) ;  /* 0xffffff7000907947 */ /* 0x000fea000383ffff */
.L_x_74:
[----:B------:R-:W-:Y:S07]  /*c960*/  MOV R0, UR5 ;  /* 0x0000000500007c02 */ /* 0x000fee0008000f00 */
.L_x_204:
[----:B-1----:R1:W2:Y:S02]  /*c970*/  SYNCS.PHASECHK.TRANS64.TRYWAIT P0, [R0+URZ], R5 ;  /* 0x00000005000075a7 */ /* 0x0022a400080011ff */
[----:B--2---:R-:W-:Y:S05]  /*c980*/  @!P0 NANOSLEEP.SYNCS 0x989680 ;  /* 0x009896800000895d */ /* 0x004fea0003900000 */
[----:B------:R-:W2:Y:S02]  /*c990*/  @!P0 SYNCS.PHASECHK.TRANS64 P0, [R0+URZ], R5 ;  /* 0x00000005000085a7 */ /* 0x000ea400080010ff */
[----:B--2---:R-:W-:Y:S05]  /*c9a0*/  @!P0 BRA `(.L_x_204) ;  /* 0xfffffffc00f08947 */ /* 0x004fea000383ffff */
[----:B------:R-:W-:Y:S05]  /*c9b0*/  BRA `(.L_x_73) ;  /* 0xffffff7000a87947 */ /* 0x000fea000383ffff */
.L_x_78:
[----:B-1----:R-:W-:-:S07]  /*c9c0*/  MOV R0, UR4 ;  /* 0x0000000400007c02 */ /* 0x002fce0008000f00 */
.L_x_205:
[----:B-1----:R1:W2:Y:S02]  /*c9d0*/  SYNCS.PHASECHK.TRANS64.TRYWAIT P0, [R0+URZ], R3 ;  /* 0x00000003000075a7 */ /* 0x0022a400080011ff */
[----:B--2---:R-:W-:Y:S05]  /*c9e0*/  @!P0 NANOSLEEP.SYNCS 0x989680 ;  /* 0x009896800000895d */ /* 0x004fea0003900000 */
[----:B------:R-:W2:Y:S02]  /*c9f0*/  @!P0 SYNCS.PHASECHK.TRANS64 P0, [R0+URZ], R3 ;  /* 0x00000003000085a7 */ /* 0x000ea400080010ff */
[----:B--2---:R-:W-:Y:S05]  /*ca00*/  @!P0 BRA `(.L_x_205) ;  /* 0xfffffffc00f08947 */ /* 0x004fea000383ffff */
[----:B------:R-:W-:Y:S05]  /*ca10*/  BRA `(.L_x_206) ;  /* 0xffffff7800c07947 */ /* 0x000fea000383ffff */
.L_x_79:
[----:B------:R-:W-:-:S07]  /*ca20*/  MOV R0, UR5 ;  /* 0x0000000500007c02 */ /* 0x000fce0008000f00 */
.L_x_207:
[----:B-1----:R1:W2:Y:S02]  /*ca30*/  SYNCS.PHASECHK.TRANS64.TRYWAIT P0, [R0+URZ], R3 ;  /* 0x00000003000075a7 */ /* 0x0022a400080011ff */
[----:B--2---:R-:W-:Y:S05]  /*ca40*/  @!P0 NANOSLEEP.SYNCS 0x989680 ;  /* 0x009896800000895d */ /* 0x004fea0003900000 */
[----:B------:R-:W2:Y:S02]  /*ca50*/  @!P0 SYNCS.PHASECHK.TRANS64 P0, [R0+URZ], R3 ;  /* 0x00000003000085a7 */ /* 0x000ea400080010ff */
[----:B--2---:R-:W-:Y:S05]  /*ca60*/  @!P0 BRA `(.L_x_207) ;  /* 0xfffffffc00f08947 */ /* 0x004fea000383ffff */
[----:B------:R-:W-:Y:S05]  /*ca70*/  BRA `(.L_x_208) ;  /* 0xffffff7800d07947 */ /* 0x000fea000383ffff */
.L_x_80:
[----:B------:R-:W-:-:S07]  /*ca80*/  MOV R0, UR5 ;  /* 0x0000000500007c02 */ /* 0x000fce0008000f00 */
.L_x_209:
[----:B-1----:R1:W2:Y:S02]  /*ca90*/  SYNCS.PHASECHK.TRANS64.TRYWAIT P0, [R0+URZ], R3 ;  /* 0x00000003000075a7 */ /* 0x0022a400080011ff */
[----:B--2---:R-:W-:Y:S05]  /*caa0*/  @!P0 NANOSLEEP.SYNCS 0x989680 ;  /* 0x009896800000895d */ /* 0x004fea0003900000 */
[----:B------:R-:W2:Y:S02]  /*cab0*/  @!P0 SYNCS.PHASECHK.TRANS64 P0, [R0+URZ], R3 ;  /* 0x00000003000085a7 */ /* 0x000ea400080010ff */
[----:B--2---:R-:W-:Y:S05]  /*cac0*/  @!P0 BRA `(.L_x_209) ;  /* 0xfffffffc00f08947 */ /* 0x004fea000383ffff */
[----:B------:R-:W-:Y:S05]  /*cad0*/  BRA `(.L_x_210) ;  /* 0xffffff7800dc7947 */ /* 0x000fea000383ffff */
.L_x_83:
[----:B------:R-:W-:-:S07]  /*cae0*/  MOV R0, UR62 ;  /* 0x0000003e00007c02 */ /* 0x000fce0008000f00 */
.L_x_211:
[----:B-1----:R1:W2:Y:S02]  /*caf0*/  SYNCS.PHASECHK.TRANS64.TRYWAIT P1, [R0+URZ+0xf0], R3 ;  /* 0x0000f003000075a7 */ /* 0x0022a400080211ff */
[----:B--2---:R-:W-:Y:S05]  /*cb00*/  @!P1 NANOSLEEP.SYNCS 0x989680 ;  /* 0x009896800000995d */ /* 0x004fea0003900000 */
[----:B------:R-:W2:Y:S02]  /*cb10*/  @!P1 SYNCS.PHASECHK.TRANS64 P1, [R0+URZ+0xf0], R3 ;  /* 0x0000f003000095a7 */ /* 0x000ea400080210ff */
[----:B--2---:R-:W-:Y:S05]  /*cb20*/  @!P1 BRA `(.L_x_211) ;  /* 0xfffffffc00f09947 */ /* 0x004fea000383ffff */
[----:B------:R-:W-:Y:S05]  /*cb30*/  BRA `(.L_x_212) ;  /* 0xffffff7c002c7947 */ /* 0x000fea000383ffff */
.L_x_88:
[----:B--2---:R2:W4:Y:S02]  /*cb40*/  SYNCS.PHASECHK.TRANS64.TRYWAIT P0, [R0+URZ+0x70], R3 ;  /* 0x00007003000075a7 */ /* 0x00452400080011ff */
[----:B----4-:R-:W-:Y:S05]  /*cb50*/  @!P0 NANOSLEEP.SYNCS 0x989680 ;  /* 0x009896800000895d */ /* 0x010fea0003900000 */
[----:B------:R-:W4:Y:S02]  /*cb60*/  @!P0 SYNCS.PHASECHK.TRANS64 P0, [R0+URZ+0x70], R3 ;  /* 0x00007003000085a7 */ /* 0x000f2400080010ff */
[----:B----4-:R-:W-:Y:S05]  /*cb70*/  @!P0 BRA `(.L_x_88) ;  /* 0xfffffffc00f08947 */ /* 0x010fea000383ffff */
[----:B------:R-:W-:Y:S05]  /*cb80*/  BRA `(.L_x_213) ;  /* 0xffffff8000407947 */ /* 0x000fea000383ffff */
.L_x_91:
[----:B------:R-:W-:Y:S07]  /*cb90*/  MOV R0, UR4 ;  /* 0x0000000400007c02 */ /* 0x000fee0008000f00 */
.L_x_214:
[----:B--2---:R2:W4:Y:S02]  /*cba0*/  SYNCS.PHASECHK.TRANS64.TRYWAIT P0, [R0+URZ+0x68], R3 ;  /* 0x00006803000075a7 */ /* 0x00452400080011ff */
[----:B----4-:R-:W-:Y:S05]  /*cbb0*/  @!P0 NANOSLEEP.SYNCS 0x989680 ;  /* 0x009896800000895d */ /* 0x010fea0003900000 */
[----:B------:R-:W4:Y:S02]  /*cbc0*/  @!P0 SYNCS.PHASECHK.TRANS64 P0, [R0+URZ+0x68], R3 ;  /* 0x00006803000085a7 */ /* 0x000f2400080010ff */
[----:B----4-:R-:W-:Y:S05]  /*cbd0*/  @!P0 BRA `(.L_x_214) ;  /* 0xfffffffc00f08947 */ /* 0x010fea000383ffff */
[----:B------:R-:W-:Y:S05]  /*cbe0*/  BRA `(.L_x_90) ;  /* 0xffffff8400207947 */ /* 0x000fea000383ffff */
.L_x_94:
[----:B------:R-:W-:Y:S07]  /*cbf0*/  MOV R3, UR4 ;  /* 0x0000000400037c02 */ /* 0x000fee0008000f00 */
.L_x_215:
[----:B-1----:R1:W2:Y:S02]  /*cc00*/  SYNCS.PHASECHK.TRANS64.TRYWAIT P0, [R3+URZ+0x40], R12 ;  /* 0x0000400c030075a7 */ /* 0x0022a400080011ff */
[----:B--2---:R-:W-:Y:S05]  /*cc10*/  @!P0 NANOSLEEP.SYNCS 0x989680 ;  /* 0x009896800000895d */ /* 0x004fea0003900000 */
[----:B------:R-:W2:Y:S02]  /*cc20*/  @!P0 SYNCS.PHASECHK.TRANS64 P0, [R3+URZ+0x40], R12 ;  /* 0x0000400c030085a7 */ /* 0x000ea400080010ff */
[----:B--2---:R-:W-:Y:S05]  /*cc30*/  @!P0 BRA `(.L_x_215) ;  /* 0xfffffffc00f08947 */ /* 0x004fea000383ffff */
[----:B------:R-:W-:Y:S05]  /*cc40*/  BRA `(.L_x_216) ;  /* 0xffffff84009c7947 */ /* 0x000fea000383ffff */
.L_x_95:
[----:B-1----:R-:W-:Y:S07]  /*cc50*/  MOV R3, UR4 ;  /* 0x0000000400037c02 */ /* 0x002fee0008000f00 */
.L_x_217:
[----:B-1----:R1:W2:Y:S02]  /*cc60*/  SYNCS.PHASECHK.TRANS64.TRYWAIT P0, [R3+URZ+0x48], R12 ;  /* 0x0000480c030075a7 */ /* 0x0022a400080011ff */
[----:B--2---:R-:W-:Y:S05]  /*cc70*/  @!P0 NANOSLEEP.SYNCS 0x989680 ;  /* 0x009896800000895d */ /* 0x004fea0003900000 */
[----:B------:R-:W2:Y:S02]  /*cc80*/  @!P0 SYNCS.PHASECHK.TRANS64 P0, [R3+URZ+0x48], R12 ;  /* 0x0000480c030085a7 */ /* 0x000ea400080010ff */
[----:B--2---:R-:W-:Y:S05]  /*cc90*/  @!P0 BRA `(.L_x_217) ;  /* 0xfffffffc00f08947 */ /* 0x004fea000383ffff */
[----:B------:R-:W-:Y:S05]  /*cca0*/  BRA `(.L_x_218) ;  /* 0xffffff8400f87947 */ /* 0x000fea000383ffff */
.L_x_96:
[----:B-1----:R-:W-:Y:S07]  /*ccb0*/  MOV R3, UR4 ;  /* 0x0000000400037c02 */ /* 0x002fee0008000f00 */
.L_x_219:
[----:B-1----:R1:W2:Y:S02]  /*ccc0*/  SYNCS.PHASECHK.TRANS64.TRYWAIT P0, [R3+URZ+0x50], R12 ;  /* 0x0000500c030075a7 */ /* 0x0022a400080011ff */
[----:B--2---:R-:W-:Y:S05]  /*ccd0*/  @!P0 NANOSLEEP.SYNCS 0x989680 ;  /* 0x009896800000895d */ /* 0x004fea0003900000 */
[----:B------:R-:W2:Y:S02]  /*cce0*/  @!P0 SYNCS.PHASECHK.TRANS64 P0, [R3+URZ+0x50], R12 ;  /* 0x0000500c030085a7 */ /* 0x000ea400080010ff */
[----:B--2---:R-:W-:Y:S05]  /*ccf0*/  @!P0 BRA `(.L_x_219) ;  /* 0xfffffffc00f08947 */ /* 0x004fea000383ffff */
[----:B------:R-:W-:Y:S05]  /*cd00*/  BRA `(.L_x_220) ;  /* 0xffffff8800587947 */ /* 0x000fea000383ffff */
.L_x_97:
[----:B-1----:R-:W-:Y:S07]  /*cd10*/  MOV R3, UR4 ;  /* 0x0000000400037c02 */ /* 0x002fee0008000f00 */
.L_x_221:
[----:B-1----:R1:W2:Y:S02]  /*cd20*/  SYNCS.PHASECHK.TRANS64.TRYWAIT P0, [R3+URZ+0x58], R12 ;  /* 0x0000580c030075a7 */ /* 0x0022a400080011ff */
[----:B--2---:R-:W-:Y:S05]  /*cd30*/  @!P0 NANOSLEEP.SYNCS 0x989680 ;  /* 0x009896800000895d */ /* 0x004fea0003900000 */
[----:B------:R-:W2:Y:S02]  /*cd40*/  @!P0 SYNCS.PHASECHK.TRANS64 P0, [R3+URZ+0x58], R12 ;  /* 0x0000580c030085a7 */ /* 0x000ea400080010ff */
[----:B--2---:R-:W-:Y:S05]  /*cd50*/  @!P0 BRA `(.L_x_221) ;  /* 0xfffffffc00f08947 */ /* 0x004fea000383ffff */
[----:B------:R-:W-:Y:S05]  /*cd60*/  BRA `(.L_x_222) ;  /* 0xffffff8800b87947 */ /* 0x000fea000383ffff */
.L_x_98:
[----:B-1----:R-:W-:Y:S07]  /*cd70*/  MOV R3, UR4 ;  /* 0x0000000400037c02 */ /* 0x002fee0008000f00 */
.L_x_223:
[----:B-1----:R1:W2:Y:S02]  /*cd80*/  SYNCS.PHASECHK.TRANS64.TRYWAIT P0, [R3+URZ+0x40], R20 ;  /* 0x00004014030075a7 */ /* 0x0022a400080011ff */
[----:B--2---:R-:W-:Y:S05]  /*cd90*/  @!P0 NANOSLEEP.SYNCS 0x989680 ;  /* 0x009896800000895d */ /* 0x004fea0003900000 */
[----:B------:R-:W2:Y:S02]  /*cda0*/  @!P0 SYNCS.PHASECHK.TRANS64 P0, [R3+URZ+0x40], R20 ;  /* 0x00004014030085a7 */ /* 0x000ea400080010ff */
[----:B--2---:R-:W-:Y:S05]  /*cdb0*/  @!P0 BRA `(.L_x_223) ;  /* 0xfffffffc00f08947 */ /* 0x004fea000383ffff */
[----:B------:R-:W-:Y:S05]  /*cdc0*/  BRA `(.L_x_224) ;  /* 0xffffff8c001c7947 */ /* 0x000fea000383ffff */
.L_x_99:
[----:B-1----:R-:W-:Y:S07]  /*cdd0*/  MOV R3, UR4 ;  /* 0x0000000400037c02 */ /* 0x002fee0008000f00 */
.L_x_225:
[----:B-1----:R1:W2:Y:S02]  /*cde0*/  SYNCS.PHASECHK.TRANS64.TRYWAIT P0, [R3+URZ+0x48], R20 ;  /* 0x00004814030075a7 */ /* 0x0022a400080011ff */
[----:B--2---:R-:W-:Y:S05]  /*cdf0*/  @!P0 NANOSLEEP.SYNCS 0x989680 ;  /* 0x009896800000895d */ /* 0x004fea0003900000 */
[----:B------:R-:W2:Y:S02]  /*ce00*/  @!P0 SYNCS.PHASECHK.TRANS64 P0, [R3+URZ+0x48], R20 ;  /* 0x00004814030085a7 */ /* 0x000ea400080010ff */
[----:B--2---:R-:W-:Y:S05]  /*ce10*/  @!P0 BRA `(.L_x_225) ;  /* 0xfffffffc00f08947 */ /* 0x004fea000383ffff */
[----:B------:R-:W-:Y:S05]  /*ce20*/  BRA `(.L_x_226) ;  /* 0xffffff8c007c7947 */ /* 0x000fea000383ffff */
.L_x_100:
[----:B-1----:R-:W-:Y:S07]  /*ce30*/  MOV R3, UR4 ;  /* 0x0000000400037c02 */ /* 0x002fee0008000f00 */
.L_x_227:
[----:B-1----:R1:W2:Y:S02]  /*ce40*/  SYNCS.PHASECHK.TRANS64.TRYWAIT P0, [R3+URZ+0x50], R20 ;  /* 0x00005014030075a7 */ /* 0x0022a400080011ff */
[----:B--2---:R-:W-:Y:S05]  /*ce50*/  @!P0 NANOSLEEP.SYNCS 0x989680 ;  /* 0x009896800000895d */ /* 0x004fea0003900000 */
[----:B------:R-:W2:Y:S02]  /*ce60*/  @!P0 SYNCS.PHASECHK.TRANS64 P0, [R3+URZ+0x50], R20 ;  /* 0x00005014030085a7 */ /* 0x000ea400080010ff */
[----:B--2---:R-:W-:Y:S05]  /*ce70*/  @!P0 BRA `(.L_x_227) ;  /* 0xfffffffc00f08947 */ /* 0x004fea000383ffff */
[----:B------:R-:W-:Y:S05]  /*ce80*/  BRA `(.L_x_228) ;  /* 0xffffff8c00dc7947 */ /* 0x000fea000383ffff */
.L_x_101:
[----:B------:R-:W-:Y:S07]  /*ce90*/  MOV R3, UR4 ;  /* 0x0000000400037c02 */ /* 0x000fee0008000f00 */
.L_x_229:
[----:B-1----:R1:W2:Y:S02]  /*cea0*/  SYNCS.PHASECHK.TRANS64.TRYWAIT P0, [R3+URZ+0x58], R20 ;  /* 0x00005814030075a7 */ /* 0x0022a400080011ff */
[----:B--2---:R-:W-:Y:S05]  /*ceb0*/  @!P0 NANOSLEEP.SYNCS 0x989680 ;  /* 0x009896800000895d */ /* 0x004fea0003900000 */
[----:B------:R-:W2:Y:S02]  /*cec0*/  @!P0 SYNCS.PHASECHK.TRANS64 P0, [R3+URZ+0x58], R20 ;  /* 0x00005814030085a7 */ /* 0x000ea400080010ff */
[----:B--2---:R-:W-:Y:S05]  /*ced0*/  @!P0 BRA `(.L_x_229) ;  /* 0xfffffffc00f08947 */ /* 0x004fea000383ffff */
[----:B------:R-:W-:Y:S05]  /*cee0*/  BRA `(.L_x_230) ;  /* 0xffffff90007c7947 */ /* 0x000fea000383ffff */
.L_x_103:
[----:B------:R-:W-:-:S07]  /*cef0*/  MOV R3, UR4 ;  /* 0x0000000400037c02 */ /* 0x000fce0008000f00 */
.L_x_231:
[----:B-1----:R1:W4:Y:S02]  /*cf00*/  SYNCS.PHASECHK.TRANS64.TRYWAIT P0, [R3+URZ+0x40], R12 ;  /* 0x0000400c030075a7 */ /* 0x00232400080011ff */
[----:B----4-:R-:W-:Y:S05]  /*cf10*/  @!P0 NANOSLEEP.SYNCS 0x989680 ;  /* 0x009896800000895d */ /* 0x010fea0003900000 */
[----:B------:R-:W4:Y:S02]  /*cf20*/  @!P0 SYNCS.PHASECHK.TRANS64 P0, [R3+URZ+0x40], R12 ;  /* 0x0000400c030085a7 */ /* 0x000f2400080010ff */
[----:B----4-:R-:W-:Y:S05]  /*cf30*/  @!P0 BRA `(.L_x_231) ;  /* 0xfffffffc00f08947 */ /* 0x010fea000383ffff */
[----:B------:R-:W-:Y:S05]  /*cf40*/  BRA `(.L_x_232) ;  /* 0xffffff9000fc7947 */ /* 0x000fea000383ffff */
.L_x_104:
[----:B-1----:R-:W-:-:S07]  /*cf50*/  MOV R3, UR4 ;  /* 0x0000000400037c02 */ /* 0x002fce0008000f00 */
.L_x_233:
[----:B-1----:R1:W4:Y:S02]  /*cf60*/  SYNCS.PHASECHK.TRANS64.TRYWAIT P0, [R3+URZ+0x48], R12 ;  /* 0x0000480c030075a7 */ /* 0x00232400080011ff */
[----:B----4-:R-:W-:Y:S05]  /*cf70*/  @!P0 NANOSLEEP.SYNCS 0x989680 ;  /* 0x009896800000895d */ /* 0x010fea0003900000 */
[----:B------:R-:W4:Y:S02]  /*cf80*/  @!P0 SYNCS.PHASECHK.TRANS64 P0, [R3+URZ+0x48], R12 ;  /* 0x0000480c030085a7 */ /* 0x000f2400080010ff */
[----:B----4-:R-:W-:Y:S05]  /*cf90*/  @!P0 BRA `(.L_x_233) ;  /* 0xfffffffc00f08947 */ /* 0x010fea000383ffff */
[----:B------:R-:W-:Y:S05]  /*cfa0*/  BRA `(.L_x_234) ;  /* 0xffffff9000ec7947 */ /* 0x000fea000383ffff */
.L_x_105:
[----:B-1----:R-:W-:-:S07]  /*cfb0*/  MOV R3, UR4 ;  /* 0x0000000400037c02 */ /* 0x002fce0008000f00 */
.L_x_235:
[----:B-1----:R1:W4:Y:S02]  /*cfc0*/  SYNCS.PHASECHK.TRANS64.TRYWAIT P0, [R3+URZ+0x50], R12 ;  /* 0x0000500c030075a7 */ /* 0x00232400080011ff */
[----:B----4-:R-:W-:Y:S05]  /*cfd0*/  @!P0 NANOSLEEP.SYNCS 0x989680 ;  /* 0x009896800000895d */ /* 0x010fea0003900000 */
[----:B------:R-:W4:Y:S02]  /*cfe0*/  @!P0 SYNCS.PHASECHK.TRANS64 P0, [R3+URZ+0x50], R12 ;  /* 0x0000500c030085a7 */ /* 0x000f2400080010ff */
[----:B----4-:R-:W-:Y:S05]  /*cff0*/  @!P0 BRA `(.L_x_235) ;  /* 0xfffffffc00f08947 */ /* 0x010fea000383ffff */
[----:B------:R-:W-:Y:S05]  /*d000*/  BRA `(.L_x_236) ;  /* 0xffffff9000e07947 */ /* 0x000fea000383ffff */
.L_x_107:
[----:B--2---:R2:W3:Y:S02]  /*d010*/  SYNCS.PHASECHK.TRANS64.TRYWAIT P0, [R0+URZ+0x70], R3 ;  /* 0x00007003000075a7 */ /* 0x0044e400080011ff */
[----:B---3--:R-:W-:Y:S05]  /*d020*/  @!P0 NANOSLEEP.SYNCS 0x989680 ;  /* 0x009896800000895d */ /* 0x008fea0003900000 */
[----:B------:R-:W3:Y:S02]  /*d030*/  @!P0 SYNCS.PHASECHK.TRANS64 P0, [R0+URZ+0x70], R3 ;  /* 0x00007003000085a7 */ /* 0x000ee400080010ff */
[----:B---3--:R-:W-:Y:S05]  /*d040*/  @!P0 BRA `(.L_x_107) ;  /* 0xfffffffc00f08947 */ /* 0x008fea000383ffff */
[----:B------:R-:W-:Y:S05]  /*d050*/  BRA `(.L_x_237) ;  /* 0xffffff9400b87947 */ /* 0x000fea000383ffff */
.L_x_118:
[----:B-1----:R-:W-:Y:S04]  /*d060*/  MOV R2, UR36 ;  /* 0x0000002400027c02 */ /* 0x002fe80008000f00 */
[----:B------:R1:W3:Y:S03]  /*d070*/  SYNCS.PHASECHK.TRANS64.TRYWAIT P1, [R2+URZ+0x20], R3 ;  /* 0x00002003020075a7 */ /* 0x0002e600080211ff */
[----:B---3--:R-:W-:Y:S05]  /*d080*/  @!P1 NANOSLEEP.SYNCS 0x989680 ;  /* 0x009896800000995d */ /* 0x008fea0003900000 */
[----:B------:R-:W3:Y:S02]  /*d090*/  @!P1 SYNCS.PHASECHK.TRANS64 P1, [R2+URZ+0x20], R3 ;  /* 0x00002003020095a7 */ /* 0x000ee400080210ff */
[----:B---3--:R-:W-:Y:S05]  /*d0a0*/  @!P1 BRA `(.L_x_118) ;  /* 0xfffffffc00ec9947 */ /* 0x008fea000383ffff */
[----:B------:R-:W-:Y:S05]  /*d0b0*/  BRA `(.L_x_117) ;  /* 0xffffffa000c07947 */ /* 0x000fea000383ffff */
.L_x_120:
[----:B-1----:R1:W4:Y:S02]  /*d0c0*/  SYNCS.PHASECHK.TRANS64.TRYWAIT P0, [R87+URZ+0x90], R0 ;  /* 0x00009000570075a7 */ /* 0x00232400080011ff */
[----:B----4-:R-:W-:Y:S05]  /*d0d0*/  @!P0 NANOSLEEP.SYNCS 0x989680 ;  /* 0x009896800000895d */ /* 0x010fea0003900000 */
[----:B------:R-:W4:Y:S02]  /*d0e0*/  @!P0 SYNCS.PHASECHK.TRANS64 P0, [R87+URZ+0x90], R0 ;  /* 0x00009000570085a7 */ /* 0x000f2400080010ff */
[----:B----4-:R-:W-:Y:S05]  /*d0f0*/  @!P0 BRA `(.L_x_120) ;  /* 0xfffffffc00f08947 */ /* 0x010fea000383ffff */
[----:B------:R-:W-:Y:S05]  /*d100*/  BRA `(.L_x_119) ;  /* 0xffffffa000e87947 */ /* 0x000fea000383ffff */
.L_x_129:
[----:B-1----:R1:W2:Y:S02]  /*d110*/  SYNCS.PHASECHK.TRANS64.TRYWAIT P0, [R3+URZ+0x20], R0 ;  /* 0x00002000030075a7 */ /* 0x0022a400080011ff */
[----:B--2---:R-:W-:Y:S05]  /*d120*/  @!P0 NANOSLEEP.SYNCS 0x989680 ;  /* 0x009896800000895d */ /* 0x004fea0003900000 */
[----:B------:R-:W2:Y:S02]  /*d130*/  @!P0 SYNCS.PHASECHK.TRANS64 P0, [R3+URZ+0x20], R0 ;  /* 0x00002000030085a7 */ /* 0x000ea400080010ff */
[----:B--2---:R-:W-:Y:S05]  /*d140*/  @!P0 BRA `(.L_x_129) ;  /* 0xfffffffc00f08947 */ /* 0x004fea000383ffff */
[----:B------:R-:W-:Y:S05]  /*d150*/  BRA `(.L_x_128) ;  /* 0xffffffac00147947 */ /* 0x000fea000383ffff */
.L_x_137:
[----:B-1----:R1:W2:Y:S02]  /*d160*/  SYNCS.PHASECHK.TRANS64.TRYWAIT P0, [R91+URZ+0x20], R6 ;  /* 0x000020065b0075a7 */ /* 0x0022a400080011ff */
[----:B--2---:R-:W-:Y:S05]  /*d170*/  @!P0 NANOSLEEP.SYNCS 0x989680 ;  /* 0x009896800000895d */ /* 0x004fea0003900000 */
[----:B------:R-:W2:Y:S02]  /*d180*/  @!P0 SYNCS.PHASECHK.TRANS64 P0, [R91+URZ+0x20], R6 ;  /* 0x000020065b0085a7 */ /* 0x000ea400080010ff */
[----:B--2---:R-:W-:Y:S05]  /*d190*/  @!P0 BRA `(.L_x_137) ;  /* 0xfffffffc00f08947 */ /* 0x004fea000383ffff */
[----:B------:R-:W-:Y:S05]  /*d1a0*/  BRA `(.L_x_136) ;  /* 0xffffffb400687947 */ /* 0x000fea000383ffff */
.L_x_145:
[----:B-1----:R1:W2:Y:S02]  /*d1b0*/  SYNCS.PHASECHK.TRANS64.TRYWAIT P0, [R91+URZ+0x20], R6 ;  /* 0x000020065b0075a7 */ /* 0x0022a400080011ff */
[----:B--2---:R-:W-:Y:S05]  /*d1c0*/  @!P0 NANOSLEEP.SYNCS 0x989680 ;  /* 0x009896800000895d */ /* 0x004fea0003900000 */
[----:B------:R-:W2:Y:S02]  /*d1d0*/  @!P0 SYNCS.PHASECHK.TRANS64 P0, [R91+URZ+0x20], R6 ;  /* 0x000020065b0085a7 */ /* 0x000ea400080010ff */
[----:B--2---:R-:W-:Y:S05]  /*d1e0*/  @!P0 BRA `(.L_x_145) ;  /* 0xfffffffc00f08947 */ /* 0x004fea000383ffff */
[----:B------:R-:W-:Y:S05]  /*d1f0*/  BRA `(.L_x_144) ;  /* 0xffffffbc00c07947 */ /* 0x000fea000383ffff */
.L_x_153:
[----:B-1----:R1:W2:Y:S02]  /*d200*/  SYNCS.PHASECHK.TRANS64.TRYWAIT P0, [R92+URZ+0x20], R5 ;  /* 0x000020055c0075a7 */ /* 0x0022a400080011ff */
[----:B--2---:R-:W-:Y:S05]  /*d210*/  @!P0 NANOSLEEP.SYNCS 0x989680 ;  /* 0x009896800000895d */ /* 0x004fea0003900000 */
[----:B------:R-:W2:Y:S02]  /*d220*/  @!P0 SYNCS.PHASECHK.TRANS64 P0, [R92+URZ+0x20], R5 ;  /* 0x000020055c0085a7 */ /* 0x000ea400080010ff */
[----:B--2---:R-:W-:Y:S05]  /*d230*/  @!P0 BRA `(.L_x_153) ;  /* 0xfffffffc00f08947 */ /* 0x004fea000383ffff */
[----:B------:R-:W-:Y:S05]  /*d240*/  BRA `(.L_x_152) ;  /* 0xffffffc800247947 */ /* 0x000fea000383ffff */
.L_x_161:
[----:B-1----:R1:W2:Y:S02]  /*d250*/  SYNCS.PHASECHK.TRANS64.TRYWAIT P0, [R92+URZ+0x20], R5 ;  /* 0x000020055c0075a7 */ /* 0x0022a400080011ff */
[----:B--2---:R-:W-:Y:S05]  /*d260*/  @!P0 NANOSLEEP.SYNCS 0x989680 ;  /* 0x009896800000895d */ /* 0x004fea0003900000 */
[----:B------:R-:W2:Y:S02]  /*d270*/  @!P0 SYNCS.PHASECHK.TRANS64 P0, [R92+URZ+0x20], R5 ;  /* 0x000020055c0085a7 */ /* 0x000ea400080010ff */
[----:B--2---:R-:W-:Y:S05]  /*d280*/  @!P0 BRA `(.L_x_161) ;  /* 0xfffffffc00f08947 */ /* 0x004fea000383ffff */
[----:B------:R-:W-:Y:S05]  /*d290*/  BRA `(.L_x_160) ;  /* 0xffffffd000947947 */ /* 0x000fea000383ffff */
.L_x_169:
[----:B-1----:R1:W2:Y:S02]  /*d2a0*/  SYNCS.PHASECHK.TRANS64.TRYWAIT P0, [R92+URZ+0x20], R5 ;  /* 0x000020055c0075a7 */ /* 0x0022a400080011ff */
[----:B--2---:R-:W-:Y:S05]  /*d2b0*/  @!P0 NANOSLEEP.SYNCS 0x989680 ;  /* 0x009896800000895d */ /* 0x004fea0003900000 */
[----:B------:R-:W2:Y:S02]  /*d2c0*/  @!P0 SYNCS.PHASECHK.TRANS64 P0, [R92+URZ+0x20], R5 ;  /* 0x000020055c0085a7 */ /* 0x000ea400080010ff */
[----:B--2---:R-:W-:Y:S05]  /*d2d0*/  @!P0 BRA `(.L_x_169) ;  /* 0xfffffffc00f08947 */ /* 0x004fea000383ffff */
[----:B------:R-:W-:Y:S05]  /*d2e0*/  BRA `(.L_x_168) ;  /* 0xffffffd800fc7947 */ /* 0x000fea000383ffff */
.L_x_177:
[----:B-1----:R1:W2:Y:S02]  /*d2f0*/  SYNCS.PHASECHK.TRANS64.TRYWAIT P0, [R92+URZ+0x20], R5 ;  /* 0x000020055c0075a7 */ /* 0x0022a400080011ff */
[----:B--2---:R-:W-:Y:S05]  /*d300*/  @!P0 NANOSLEEP.SYNCS 0x989680 ;  /* 0x009896800000895d */ /* 0x004fea0003900000 */
[----:B------:R-:W2:Y:S02]  /*d310*/  @!P0 SYNCS.PHASECHK.TRANS64 P0, [R92+URZ+0x20], R5 ;  /* 0x000020055c0085a7 */ /* 0x000ea400080010ff */
[----:B--2---:R-:W-:Y:S05]  /*d320*/  @!P0 BRA `(.L_x_177) ;  /* 0xfffffffc00f08947 */ /* 0x004fea000383ffff */
[----:B------:R-:W-:Y:S05]  /*d330*/  BRA `(.L_x_176) ;  /* 0xffffffe400647947 */ /* 0x000fea000383ffff */
        .weak           $__internal_0_$__cuda_sm10x_tcgen05_guardrail_trap_col_being_dealloced_not_returned_by_alloc
        .type           $__internal_0_$__cuda_sm10x_tcgen05_guardrail_trap_col_being_dealloced_not_returned_by_alloc,@function
        .size           $__internal_0_$__cuda_sm10x_tcgen05_guardrail_trap_col_being_dealloced_not_returned_by_alloc,($__internal_1_$__cuda_sm10x_tcgen05_guardrail_trap_phase_invalid_during_alloc - $__internal_0_$__cuda_sm10x_tcgen05_guardrail_trap_col_being_dealloced_not_returned_by_alloc)
$__internal_0_$__cuda_sm10x_tcgen05_guardrail_trap_col_being_dealloced_not_returned_by_alloc:
[----:B------:R-:W-:Y:S05]  /*d340*/  BPT.TRAP 0x1 ;  /* 0x000000040000795c */ /* 0x000fea0000300000 */
[----:B------:R-:W-:-:S04]  /*d350*/  HFMA2 R3, -RZ, RZ, 0, 0 ;  /* 0x00000000ff037431 */ /* 0x000fc800000001ff */
[----:B------:R-:W-:Y:S05]  /*d360*/  RET.REL.NODEC R2 `(_ZN7cutlass13device_kernelINS_4gemm6kernel13GemmUniversalIN4cute5tupleIJiiiiEEENS1_10collective13CollectiveMmaINS1_35MainloopSm100TmaUmmaWarpSpecializedILi2ELi2ELi4ENS5_IJNS4_1CILi2EEENSA_ILi1EEESC_EEEEENS5_IJNSA_ILi128EEENSA_ILi256EEESF_EEENS_10tfloat32_tENS5_IJlSC_lEEESI_SJ_NS4_8TiledMMAINS4_8MMA_AtomIJNS4_23SM100_MMA_TF32_2x1SM_SSISI_SI_fLi128ELi256ELNS4_4UMMA5MajorE0ELSO_0ELNSN_7ScaleInE0ELSP_0EEEEEENS4_6LayoutINS5_IJSC_SC_SC_EEENS5_IJNSA_ILi0EEESU_SU_EEEEENS5_IJNS4_10UnderscoreESX_SX_EEEEENS4_18SM100_TMA_2SM_LOADENS4_14ComposedLayoutINS4_7SwizzleILi3ELi4ELi3EEENS4_18smem_ptr_flag_bitsILi32EEENSS_INS5_IJNSA_ILi8EEENSA_ILi32EEEEEENS5_IJS17_SC_EEEEEEEvNS4_8identityES10_S1B_vS1C_EENS_8epilogue10collective18CollectiveEpilogueINS1E_23Sm100TmaWarpSpecializedILi4ELi2ELi16ELb1ELb0EEEJNS5_IJNSA_ILi64EEESG_SF_EEENS5_IJNSS_IS1J_SC_EENSS_INS5_IJNSA_ILi16EEESB_EEENS5_IJSC_SF_EEEEEEEESI_SJ_SI_SJ_NS1E_6fusion15FusionCallbacksIS1I_NS1R_17LinearCombinationISI_fSI_fLNS_15FloatRoundStyleE2EEES1K_S1Q_JEEENS4_5SM1004TMEM4LOAD26SM100_TMEM_LOAD_32dp32b16xENS4_13SM90_TMA_LOADENS11_INS12_ILi2ELi4ELi3EEES15_NSS_INS5_IJS16_S1M_EEENS5_IJS1M_SC_EEEEEEENS4_39AutoVectorizingCopyWithAssumedAlignmentILi128EEENS4_14SM90_TMA_STOREES26_S28_S28_EEEvvEEEEvNT_6ParamsE) ;  /* 0xffffff2c02247950 */ /* 0x000fea0003c3ffff */
        .weak           $__internal_1_$__cuda_sm10x_tcgen05_guardrail_trap_phase_invalid_during_alloc
        .type           $__internal_1_$__cuda_sm10x_tcgen05_guardrail_trap_phase_invalid_during_alloc,@function
        .size           $__internal_1_$__cuda_sm10x_tcgen05_guardrail_trap_phase_invalid_during_alloc,($__internal_2_$__cuda_sm10x_tcgen05_guardrail_trap_unallocated_columns_being_dealloced - $__internal_1_$__cuda_sm10x_tcgen05_guardrail_trap_phase_invalid_during_alloc)
$__internal_1_$__cuda_sm10x_tcgen05_guardrail_trap_phase_invalid_during_alloc:
[----:B------:R-:W-:Y:S05]  /*d370*/  BPT.TRAP 0x1 ;  /* 0x000000040000795c */ /* 0x000fea0000300000 */
[----:B------:R-:W-:-:S04]  /*d380*/  MOV R3, 0x0 ;  /* 0x0000000000037802 */ /* 0x000fc80000000f00 */
[----:B------:R-:W-:Y:S05]  /*d390*/  RET.REL.NODEC R2 `(_ZN7cutlass13device_kernelINS_4gemm6kernel13GemmUniversalIN4cute5tupleIJiiiiEEENS1_10collective13CollectiveMmaINS1_35MainloopSm100TmaUmmaWarpSpecializedILi2ELi2ELi4ENS5_IJNS4_1CILi2EEENSA_ILi1EEESC_EEEEENS5_IJNSA_ILi128EEENSA_ILi256EEESF_EEENS_10tfloat32_tENS5_IJlSC_lEEESI_SJ_NS4_8TiledMMAINS4_8MMA_AtomIJNS4_23SM100_MMA_TF32_2x1SM_SSISI_SI_fLi128ELi256ELNS4_4UMMA5MajorE0ELSO_0ELNSN_7ScaleInE0ELSP_0EEEEEENS4_6LayoutINS5_IJSC_SC_SC_EEENS5_IJNSA_ILi0EEESU_SU_EEEEENS5_IJNS4_10UnderscoreESX_SX_EEEEENS4_18SM100_TMA_2SM_LOADENS4_14ComposedLayoutINS4_7SwizzleILi3ELi4ELi3EEENS4_18smem_ptr_flag_bitsILi32EEENSS_INS5_IJNSA_ILi8EEENSA_ILi32EEEEEENS5_IJS17_SC_EEEEEEEvNS4_8identityES10_S1B_vS1C_EENS_8epilogue10collective18CollectiveEpilogueINS1E_23Sm100TmaWarpSpecializedILi4ELi2ELi16ELb1ELb0EEEJNS5_IJNSA_ILi64EEESG_SF_EEENS5_IJNSS_IS1J_SC_EENSS_INS5_IJNSA_ILi16EEESB_EEENS5_IJSC_SF_EEEEEEEESI_SJ_SI_SJ_NS1E_6fusion15FusionCallbacksIS1I_NS1R_17LinearCombinationISI_fSI_fLNS_15FloatRoundStyleE2EEES1K_S1Q_JEEENS4_5SM1004TMEM4LOAD26SM100_TMEM_LOAD_32dp32b16xENS4_13SM90_TMA_LOADENS11_INS12_ILi2ELi4ELi3EEES15_NSS_INS5_IJS16_S1M_EEENS5_IJS1M_SC_EEEEEEENS4_39AutoVectorizingCopyWithAssumedAlignmentILi128EEENS4_14SM90_TMA_STOREES26_S28_S28_EEEvvEEEEvNT_6ParamsE) ;  /* 0xffffff2c02187950 */ /* 0x000fea0003c3ffff */
        .weak           $__internal_2_$__cuda_sm10x_tcgen05_guardrail_trap_unallocated_columns_being_dealloced
        .type           $__internal_2_$__cuda_sm10x_tcgen05_guardrail_trap_unallocated_columns_being_dealloced,@function
        .size           $__internal_2_$__cuda_sm10x_tcgen05_guardrail_trap_unallocated_columns_being_dealloced,(.L_x_239 - $__internal_2_$__cuda_sm10x_tcgen05_guardrail_trap_unallocated_columns_being_dealloced)
$__internal_2_$__cuda_sm10x_tcgen05_guardrail_trap_unallocated_columns_being_dealloced:
[----:B------:R-:W-:Y:S05]  /*d3a0*/  BPT.TRAP 0x1 ;  /* 0x000000040000795c */ /* 0x000fea0000300000 */
[----:B------:R-:W-:-:S04]  /*d3b0*/  HFMA2 R3, -RZ, RZ, 0, 0 ;  /* 0x00000000ff037431 */ /* 0x000fc800000001ff */
[----:B------:R-:W-:Y:S05]  /*d3c0*/  RET.REL.NODEC R2 `(_ZN7cutlass13device_kernelINS_4gemm6kernel13GemmUniversalIN4cute5tupleIJiiiiEEENS1_10collective13CollectiveMmaINS1_35MainloopSm100TmaUmmaWarpSpecializedILi2ELi2ELi4ENS5_IJNS4_1CILi2EEENSA_ILi1EEESC_EEEEENS5_IJNSA_ILi128EEENSA_ILi256EEESF_EEENS_10tfloat32_tENS5_IJlSC_lEEESI_SJ_NS4_8TiledMMAINS4_8MMA_AtomIJNS4_23SM100_MMA_TF32_2x1SM_SSISI_SI_fLi128ELi256ELNS4_4UMMA5MajorE0ELSO_0ELNSN_7ScaleInE0ELSP_0EEEEEENS4_6LayoutINS5_IJSC_SC_SC_EEENS5_IJNSA_ILi0EEESU_SU_EEEEENS5_IJNS4_10UnderscoreESX_SX_EEEEENS4_18SM100_TMA_2SM_LOADENS4_14ComposedLayoutINS4_7SwizzleILi3ELi4ELi3EEENS4_18smem_ptr_flag_bitsILi32EEENSS_INS5_IJNSA_ILi8EEENSA_ILi32EEEEEENS5_IJS17_SC_EEEEEEEvNS4_8identityES10_S1B_vS1C_EENS_8epilogue10collective18CollectiveEpilogueINS1E_23Sm100TmaWarpSpecializedILi4ELi2ELi16ELb1ELb0EEEJNS5_IJNSA_ILi64EEESG_SF_EEENS5_IJNSS_IS1J_SC_EENSS_INS5_IJNSA_ILi16EEESB_EEENS5_IJSC_SF_EEEEEEEESI_SJ_SI_SJ_NS1E_6fusion15FusionCallbacksIS1I_NS1R_17LinearCombinationISI_fSI_fLNS_15FloatRoundStyleE2EEES1K_S1Q_JEEENS4_5SM1004TMEM4LOAD26SM100_TMEM_LOAD_32dp32b16xENS4_13SM90_TMA_LOADENS11_INS12_ILi2ELi4ELi3EEES15_NSS_INS5_IJS16_S1M_EEENS5_IJS1M_SC_EEEEEEENS4_39AutoVectorizingCopyWithAssumedAlignmentILi128EEENS4_14SM90_TMA_STOREES26_S28_S28_EEEvvEEEEvNT_6ParamsE) ;  /* 0xffffff2c020c7950 */ /* 0x000fea0003c3ffff */
.L_x_238:
[----:B------:R-:W-:-:S00]  /*d3d0*/  BRA `(.L_x_238) ;  /* 0xfffffffc00fc7947 */ /* 0x000fc0000383ffff */
[----:B------:R-:W-:-:S00]  /*d3e0*/  NOP ;  /* 0x0000000000007918 */ /* 0x000fc00000000000 */
        /* <DEDUP_REMOVED lines=9> */
.L_x_239:


//--------------------- .nv.global.init           --------------------------
	.section	.nv.global.init,"aw",@progbits
.nv.global.init:
	.type		$str$27,@object
	.size		$str$27,($str$28 - $str$27)
$str$27:
        /*0000*/ 	.byte	0x28, 0x61, 0x64, 0x64, 0x72, 0x65, 0x73, 0x73, 0x20, 0x26, 0x20, 0x6d, 0x61, 0x73, 0x6b, 0x29
        /*0010*/ 	.byte	0x20, 0x3d, 0x3d, 0x20, 0x30, 0x00
	.type		$str$28,@object
	.size		$str$28,($str$26 - $str$28)
$str$28:
        /*0016*/ 	.byte	0x2f, 0x74, 0x6d, 0x70, 0x2f, 0x63, 0x75, 0x74, 0x6c, 0x61, 0x73, 0x73, 0x5f, 0x73, 0x77, 0x65
        /*0026*/ 	.byte	0x65, 0x70, 0x5f, 0x73, 0x72, 0x63, 0x2f, 0x69, 0x6e, 0x63, 0x6c, 0x75, 0x64, 0x65, 0x2f, 0x63
        /*0036*/ 	.byte	0x75, 0x74, 0x65, 0x2f, 0x70, 0x6f, 0x69, 0x6e, 0x74, 0x65, 0x72, 0x5f, 0x66, 0x6c, 0x61, 0x67
        /*0046*/ 	.byte	0x67, 0x65, 0x64, 0x2e, 0x68, 0x70, 0x70, 0x00
	.type		$str$26,@object
	.size		$str$26,($str$25 - $str$26)
$str$26:
        /*004e*/ 	.byte	0x2f, 0x74, 0x6d, 0x70, 0x2f, 0x63, 0x75, 0x74, 0x6c, 0x61, 0x73, 0x73, 0x5f, 0x73, 0x77, 0x65
        /*005e*/ 	.byte	0x65, 0x70, 0x5f, 0x73, 0x72, 0x63, 0x2f, 0x69, 0x6e, 0x63, 0x6c, 0x75, 0x64, 0x65, 0x2f, 0x63
        /*006e*/ 	.byte	0x75, 0x74, 0x65, 0x2f, 0x61, 0x74, 0x6f, 0x6d, 0x2f, 0x63, 0x6f, 0x70, 0x79, 0x5f, 0x74, 0x72
        /*007e*/ 	.byte	0x61, 0x69, 0x74, 0x73, 0x5f, 0x73, 0x6d, 0x31, 0x30, 0x30, 0x2e, 0x68, 0x70, 0x70, 0x00
	.type		$str$25,@object
	.size		$str$25,(__unnamed_1 - $str$25)
$str$25:
        /*008d*/ 	.byte	0x28, 0x28, 0x75, 0x69, 0x6e, 0x74, 0x33, 0x32, 0x5f, 0x74, 0x28, 0x74, 0x68, 0x72, 0x65, 0x61
        /*009d*/ 	.byte	0x64, 0x49, 0x64, 0x78, 0x2e, 0x78, 0x29, 0x20, 0x2f, 0x20, 0x33, 0x32, 0x29, 0x20, 0x25, 0x20
        /*00ad*/ 	.byte	0x34, 0x29, 0x20, 0x3d, 0x3d, 0x20, 0x28, 0x28, 0x28, 0x74, 0x6d, 0x65, 0x6d, 0x5f, 0x61, 0x64
        /*00bd*/ 	.byte	0x64, 0x72, 0x20, 0x3e, 0x3e, 0x20, 0x31, 0x36, 0x29, 0x20, 0x2f, 0x20, 0x33, 0x32, 0x29, 0x20
        /*00cd*/ 	.byte	0x25, 0x20, 0x34, 0x29, 0x00
	.type		__unnamed_1,@object
	.size		__unnamed_1,(__unnamed_2 - __unnamed_1)
__unnamed_1:
        /*00d2*/ 	.byte	0x61, 0x75, 0x74, 0x6f, 0x20, 0x63, 0x75, 0x74, 0x65, 0x3a, 0x3a, 0x61, 0x73, 0x5f, 0x70, 0x6f
        /* <DEDUP_REMOVED lines=24> */
        /*0262*/ 	.byte	0x43, 0x3c, 0x32, 0x30, 0x34, 0x38, 0x3e, 0x3e, 0x3e, 0x3e, 0x5d, 0x00
	.type		__unnamed_2,@object
	.size		__unnamed_2,(.L_2 - __unnamed_2)
__unnamed_2:
        /* <DEDUP_REMOVED lines=42> */
        /*050e*/ 	.byte	0x3e, 0x5d, 0x00
.L_2:


//--------------------- .nv.shared._ZN7cutlass13device_kernelINS_4gemm6kernel13GemmUniversalIN4cute5tupleIJiiiiEEENS1_10collective13CollectiveMmaINS1_35MainloopSm100TmaUmmaWarpSpecializedILi2ELi2ELi4ENS5_IJNS4_1CILi2EEENSA_ILi1EEESC_EEEEENS5_IJNSA_ILi128EEENSA_ILi256EEESF_EEENS_10tfloat32_tENS5_IJlSC_lEEESI_SJ_NS4_8TiledMMAINS4_8MMA_AtomIJNS4_23SM100_MMA_TF32_2x1SM_SSISI_SI_fLi128ELi256ELNS4_4UMMA5MajorE0ELSO_0ELNSN_7ScaleInE0ELSP_0EEEEEENS4_6LayoutINS5_IJSC_SC_SC_EEENS5_IJNSA_ILi0EEESU_SU_EEEEENS5_IJNS4_10UnderscoreESX_SX_EEEEENS4_18SM100_TMA_2SM_LOADENS4_14ComposedLayoutINS4_7SwizzleILi3ELi4ELi3EEENS4_18smem_ptr_flag_bitsILi32EEENSS_INS5_IJNSA_ILi8EEENSA_ILi32EEEEEENS5_IJS17_SC_EEEEEEEvNS4_8identityES10_S1B_vS1C_EENS_8epilogue10collective18CollectiveEpilogueINS1E_23Sm100TmaWarpSpecializedILi4ELi2ELi16ELb1ELb0EEEJNS5_IJNSA_ILi64EEESG_SF_EEENS5_IJNSS_IS1J_SC_EENSS_INS5_IJNSA_ILi16EEESB_EEENS5_IJSC_SF_EEEEEEEESI_SJ_SI_SJ_NS1E_6fusion15FusionCallbacksIS1I_NS1R_17LinearCombinationISI_fSI_fLNS_15FloatRoundStyleE2EEES1K_S1Q_JEEENS4_5SM1004TMEM4LOAD26SM100_TMEM_LOAD_32dp32b16xENS4_13SM90_TMA_LOADENS11_INS12_ILi2ELi4ELi3EEES15_NSS_INS5_IJS16_S1M_EEENS5_IJS1M_SC_EEEEEEENS4_39AutoVectorizingCopyWithAssumedAlignmentILi128EEENS4_14SM90_TMA_STOREES26_S28_S28_EEEvvEEEEvNT_6ParamsE --------------------------
	.section	.nv.shared._ZN7cutlass13device_kernelINS_4gemm6kernel13GemmUniversalIN4cute5tupleIJiiiiEEENS1_10collective13CollectiveMmaINS1_35MainloopSm100TmaUmmaWarpSpecializedILi2ELi2ELi4ENS5_IJNS4_1CILi2EEENSA_ILi1EEESC_EEEEENS5_IJNSA_ILi128EEENSA_ILi256EEESF_EEENS_10tfloat32_tENS5_IJlSC_lEEESI_SJ_NS4_8TiledMMAINS4_8MMA_AtomIJNS4_23SM100_MMA_TF32_2x1SM_SSISI_SI_fLi128ELi256ELNS4_4UMMA5MajorE0ELSO_0ELNSN_7ScaleInE0ELSP_0EEEEEENS4_6LayoutINS5_IJSC_SC_SC_EEENS5_IJNSA_ILi0EEESU_SU_EEEEENS5_IJNS4_10UnderscoreESX_SX_EEEEENS4_18SM100_TMA_2SM_LOADENS4_14ComposedLayoutINS4_7SwizzleILi3ELi4ELi3EEENS4_18smem_ptr_flag_bitsILi32EEENSS_INS5_IJNSA_ILi8EEENSA_ILi32EEEEEENS5_IJS17_SC_EEEEEEEvNS4_8identityES10_S1B_vS1C_EENS_8epilogue10collective18CollectiveEpilogueINS1E_23Sm100TmaWarpSpecializedILi4ELi2ELi16ELb1ELb0EEEJNS5_IJNSA_ILi64EEESG_SF_EEENS5_IJNSS_IS1J_SC_EENSS_INS5_IJNSA_ILi16EEESB_EEENS5_IJSC_SF_EEEEEEEESI_SJ_SI_SJ_NS1E_6fusion15FusionCallbacksIS1I_NS1R_17LinearCombinationISI_fSI_fLNS_15FloatRoundStyleE2EEES1K_S1Q_JEEENS4_5SM1004TMEM4LOAD26SM100_TMEM_LOAD_32dp32b16xENS4_13SM90_TMA_LOADENS11_INS12_ILi2ELi4ELi3EEES15_NSS_INS5_IJS16_S1M_EEENS5_IJS1M_SC_EEEEEEENS4_39AutoVectorizingCopyWithAssumedAlignmentILi128EEENS4_14SM90_TMA_STOREES26_S28_S28_EEEvvEEEEvNT_6ParamsE,"aw",@nobits
	.sectionflags	@""
	.align	16
	.zero		1024


//--------------------- .nv.shared.reserved.0     --------------------------
	.section	.nv.shared.reserved.0,"aw",@nobits
	.weak		__nv_reservedSMEM_offset_0_alias
	.size		__nv_reservedSMEM_offset_0_alias, 0, 64
	.other		__nv_reservedSMEM_offset_0_alias,@"STO_CUDA_RESERVED_SHARED STV_DEFAULT"
__nv_reservedSMEM_offset_0_alias:
	.zero		0
.nv.shared.reserved.0:
	.zero		64
	.weak		__nv_reservedSMEM_tcgen05_partition
	.type		__nv_reservedSMEM_tcgen05_partition,@object
	.size		__nv_reservedSMEM_tcgen05_partition,(.L_0 - __nv_reservedSMEM_tcgen05_partition)
__nv_reservedSMEM_tcgen05_partition:
	.zero		32
.L_0:


//--------------------- .nv.global                --------------------------
	.section	.nv.global,"aw",@nobits
.nv.global:
	.type		_ZN40_INTERNAL_6bef36b4_4_k_cu_e564ad11_105944cute1_E,@object
	.size		_ZN40_INTERNAL_6bef36b4_4_k_cu_e564ad11_105944cute1_E,(_ZN40_INTERNAL_6bef36b4_4_k_cu_e564ad11_105944cuda3std3__45__cpo6cbeginE - _ZN40_INTERNAL_6bef36b4_4_k_cu_e564ad11_105944cute1_E)
_ZN40_INTERNAL_6bef36b4_4_k_cu_e564ad11_105944cute1_E:
	.zero		1
	.type		_ZN40_INTERNAL_6bef36b4_4_k_cu_e564ad11_105944cuda3std3__45__cpo6cbeginE,@object
	.size		_ZN40_INTERNAL_6bef36b4_4_k_cu_e564ad11_105944cuda3std3__45__cpo6cbeginE,(_ZN40_INTERNAL_6bef36b4_4_k_cu_e564ad11_105944cuda3std3__48in_placeE - _ZN40_INTERNAL_6bef36b4_4_k_cu_e564ad11_105944cuda3std3__45__cpo6cbeginE)
_ZN40_INTERNAL_6bef36b4_4_k_cu_e564ad11_105944cuda3std3__45__cpo6cbeginE:
	.zero		1
	.type		_ZN40_INTERNAL_6bef36b4_4_k_cu_e564ad11_105944cuda3std3__48in_placeE,@object
	.size		_ZN40_INTERNAL_6bef36b4_4_k_cu_e564ad11_105944cuda3std3__48in_placeE,(_ZN40_INTERNAL_6bef36b4_4_k_cu_e564ad11_105944cuda3std6ranges3__45__cpo9iter_moveE - _ZN40_INTERNAL_6bef36b4_4_k_cu_e564ad11_105944cuda3std3__48in_placeE)
_ZN40_INTERNAL_6bef36b4_4_k_cu_e564ad11_105944cuda3std3__48in_placeE:
	.zero		1
	.type		_ZN40_INTERNAL_6bef36b4_4_k_cu_e564ad11_105944cuda3std6ranges3__45__cpo9iter_moveE,@object
	.size		_ZN40_INTERNAL_6bef36b4_4_k_cu_e564ad11_105944cuda3std6ranges3__45__cpo9iter_moveE,(_ZN40_INTERNAL_6bef36b4_4_k_cu_e564ad11_105944cuda3std3__45__cpo5beginE - _ZN40_INTERNAL_6bef36b4_4_k_cu_e564ad11_105944cuda3std6ranges3__45__cpo9iter_moveE)
_ZN40_INTERNAL_6bef36b4_4_k_cu_e564ad11_105944cuda3std6ranges3__45__cpo9iter_moveE:
	.zero		1
	.type		_ZN40_INTERNAL_6bef36b4_4_k_cu_e564ad11_105944cuda3std3__45__cpo5beginE,@object
	.size		_ZN40_INTERNAL_6bef36b4_4_k_cu_e564ad11_105944cuda3std3__45__cpo5beginE,(_ZN40_INTERNAL_6bef36b4_4_k_cu_e564ad11_105944cuda3std3__442_GLOBAL__N__6bef36b4_4_k_cu_e564ad11_105946ignoreE - _ZN40_INTERNAL_6bef36b4_4_k_cu_e564ad11_105944cuda3std3__45__cpo5beginE)
_ZN40_INTERNAL_6bef36b4_4_k_cu_e564ad11_105944cuda3std3__45__cpo5beginE:
	.zero		1
	.type		_ZN40_INTERNAL_6bef36b4_4_k_cu_e564ad11_105944cuda3std3__442_GLOBAL__N__6bef36b4_4_k_cu_e564ad11_105946ignoreE,@object
	.size		_ZN40_INTERNAL_6bef36b4_4_k_cu_e564ad11_105944cuda3std3__442_GLOBAL__N__6bef36b4_4_k_cu_e564ad11_105946ignoreE,(_ZN40_INTERNAL_6bef36b4_4_k_cu_e564ad11_105944cute7productE - _ZN40_INTERNAL_6bef36b4_4_k_cu_e564ad11_105944cuda3std3__442_GLOBAL__N__6bef36b4_4_k_cu_e564ad11_105946ignoreE)
_ZN40_INTERNAL_6bef36b4_4_k_cu_e564ad11_105944cuda3std3__442_GLOBAL__N__6bef36b4_4_k_cu_e564ad11_105946ignoreE:
	.zero		1
	.type		_ZN40_INTERNAL_6bef36b4_4_k_cu_e564ad11_105944cute7productE,@object
	.size		_ZN40_INTERNAL_6bef36b4_4_k_cu_e564ad11_105944cute7productE,(_ZN40_INTERNAL_6bef36b4_4_k_cu_e564ad11_105944cuda3std3__45__cpo3endE - _ZN40_INTERNAL_6bef36b4_4_k_cu_e564ad11_105944cute7productE)
_ZN40_INTERNAL_6bef36b4_4_k_cu_e564ad11_105944cute7productE:
	.zero		1
	.type		_ZN40_INTERNAL_6bef36b4_4_k_cu_e564ad11_105944cuda3std3__45__cpo3endE,@object
	.size		_ZN40_INTERNAL_6bef36b4_4_k_cu_e564ad11_105944cuda3std3__45__cpo3endE,(_ZN40_INTERNAL_6bef36b4_4_k_cu_e564ad11_105944cuda3std3__419piecewise_constructE - _ZN40_INTERNAL_6bef36b4_4_k_cu_e564ad11_105944cuda3std3__45__cpo3endE)
_ZN40_INTERNAL_6bef36b4_4_k_cu_e564ad11_105944cuda3std3__45__cpo3endE:
	.zero		1
	.type		_ZN40_INTERNAL_6bef36b4_4_k_cu_e564ad11_105944cuda3std3__419piecewise_constructE,@object
	.size		_ZN40_INTERNAL_6bef36b4_4_k_cu_e564ad11_105944cuda3std3__419piecewise_constructE,(_ZN40_INTERNAL_6bef36b4_4_k_cu_e564ad11_105944cuda3std3__45__cpo4cendE - _ZN40_INTERNAL_6bef36b4_4_k_cu_e564ad11_105944cuda3std3__419piecewise_constructE)
_ZN40_INTERNAL_6bef36b4_4_k_cu_e564ad11_105944cuda3std3__419piecewise_constructE:
	.zero		1
	.type		_ZN40_INTERNAL_6bef36b4_4_k_cu_e564ad11_105944cuda3std3__45__cpo4cendE,@object
	.size		_ZN40_INTERNAL_6bef36b4_4_k_cu_e564ad11_105944cuda3std3__45__cpo4cendE,(_ZN40_INTERNAL_6bef36b4_4_k_cu_e564ad11_105944cuda3std6ranges3__45__cpo4swapE - _ZN40_INTERNAL_6bef36b4_4_k_cu_e564ad11_105944cuda3std3__45__cpo4cendE)
_ZN40_INTERNAL_6bef36b4_4_k_cu_e564ad11_105944cuda3std3__45__cpo4cendE:
	.zero		1
	.type		_ZN40_INTERNAL_6bef36b4_4_k_cu_e564ad11_105944cuda3std6ranges3__45__cpo4swapE,@object
	.size		_ZN40_INTERNAL_6bef36b4_4_k_cu_e564ad11_105944cuda3std6ranges3__45__cpo4swapE,(.L_10 - _ZN40_INTERNAL_6bef36b4_4_k_cu_e564ad11_105944cuda3std6ranges3__45__cpo4swapE)
_ZN40_INTERNAL_6bef36b4_4_k_cu_e564ad11_105944cuda3std6ranges3__45__cpo4swapE:
	.zero		1
.L_10:


//--------------------- .nv.constant0._ZN7cutlass13device_kernelINS_4gemm6kernel13GemmUniversalIN4cute5tupleIJiiiiEEENS1_10collective13CollectiveMmaINS1_35MainloopSm100TmaUmmaWarpSpecializedILi2ELi2ELi4ENS5_IJNS4_1CILi2EEENSA_ILi1EEESC_EEEEENS5_IJNSA_ILi128EEENSA_ILi256EEESF_EEENS_10tfloat32_tENS5_IJlSC_lEEESI_SJ_NS4_8TiledMMAINS4_8MMA_AtomIJNS4_23SM100_MMA_TF32_2x1SM_SSISI_SI_fLi128ELi256ELNS4_4UMMA5MajorE0ELSO_0ELNSN_7ScaleInE0ELSP_0EEEEEENS4_6LayoutINS5_IJSC_SC_SC_EEENS5_IJNSA_ILi0EEESU_SU_EEEEENS5_IJNS4_10UnderscoreESX_SX_EEEEENS4_18SM100_TMA_2SM_LOADENS4_14ComposedLayoutINS4_7SwizzleILi3ELi4ELi3EEENS4_18smem_ptr_flag_bitsILi32EEENSS_INS5_IJNSA_ILi8EEENSA_ILi32EEEEEENS5_IJS17_SC_EEEEEEEvNS4_8identityES10_S1B_vS1C_EENS_8epilogue10collective18CollectiveEpilogueINS1E_23Sm100TmaWarpSpecializedILi4ELi2ELi16ELb1ELb0EEEJNS5_IJNSA_ILi64EEESG_SF_EEENS5_IJNSS_IS1J_SC_EENSS_INS5_IJNSA_ILi16EEESB_EEENS5_IJSC_SF_EEEEEEEESI_SJ_SI_SJ_NS1E_6fusion15FusionCallbacksIS1I_NS1R_17LinearCombinationISI_fSI_fLNS_15FloatRoundStyleE2EEES1K_S1Q_JEEENS4_5SM1004TMEM4LOAD26SM100_TMEM_LOAD_32dp32b16xENS4_13SM90_TMA_LOADENS11_INS12_ILi2ELi4ELi3EEES15_NSS_INS5_IJS16_S1M_EEENS5_IJS1M_SC_EEEEEEENS4_39AutoVectorizingCopyWithAssumedAlignmentILi128EEENS4_14SM90_TMA_STOREES26_S28_S28_EEEvvEEEEvNT_6ParamsE --------------------------
	.section	.nv.constant0._ZN7cutlass13device_kernelINS_4gemm6kernel13GemmUniversalIN4cute5tupleIJiiiiEEENS1_10collective13CollectiveMmaINS1_35MainloopSm100TmaUmmaWarpSpecializedILi2ELi2ELi4ENS5_IJNS4_1CILi2EEENSA_ILi1EEESC_EEEEENS5_IJNSA_ILi128EEENSA_ILi256EEESF_EEENS_10tfloat32_tENS5_IJlSC_lEEESI_SJ_NS4_8TiledMMAINS4_8MMA_AtomIJNS4_23SM100_MMA_TF32_2x1SM_SSISI_SI_fLi128ELi256ELNS4_4UMMA5MajorE0ELSO_0ELNSN_7ScaleInE0ELSP_0EEEEEENS4_6LayoutINS5_IJSC_SC_SC_EEENS5_IJNSA_ILi0EEESU_SU_EEEEENS5_IJNS4_10UnderscoreESX_SX_EEEEENS4_18SM100_TMA_2SM_LOADENS4_14ComposedLayoutINS4_7SwizzleILi3ELi4ELi3EEENS4_18smem_ptr_flag_bitsILi32EEENSS_INS5_IJNSA_ILi8EEENSA_ILi32EEEEEENS5_IJS17_SC_EEEEEEEvNS4_8identityES10_S1B_vS1C_EENS_8epilogue10collective18CollectiveEpilogueINS1E_23Sm100TmaWarpSpecializedILi4ELi2ELi16ELb1ELb0EEEJNS5_IJNSA_ILi64EEESG_SF_EEENS5_IJNSS_IS1J_SC_EENSS_INS5_IJNSA_ILi16EEESB_EEENS5_IJSC_SF_EEEEEEEESI_SJ_SI_SJ_NS1E_6fusion15FusionCallbacksIS1I_NS1R_17LinearCombinationISI_fSI_fLNS_15FloatRoundStyleE2EEES1K_S1Q_JEEENS4_5SM1004TMEM4LOAD26SM100_TMEM_LOAD_32dp32b16xENS4_13SM90_TMA_LOADENS11_INS12_ILi2ELi4ELi3EEES15_NSS_INS5_IJS16_S1M_EEENS5_IJS1M_SC_EEEEEEENS4_39AutoVectorizingCopyWithAssumedAlignmentILi128EEENS4_14SM90_TMA_STOREES26_S28_S28_EEEvvEEEEvNT_6ParamsE,"a",@progbits
	.sectionflags	@""
	.align	4
.nv.constant0._ZN7cutlass13device_kernelINS_4gemm6kernel13GemmUniversalIN4cute5tupleIJiiiiEEENS1_10collective13CollectiveMmaINS1_35MainloopSm100TmaUmmaWarpSpecializedILi2ELi2ELi4ENS5_IJNS4_1CILi2EEENSA_ILi1EEESC_EEEEENS5_IJNSA_ILi128EEENSA_ILi256EEESF_EEENS_10tfloat32_tENS5_IJlSC_lEEESI_SJ_NS4_8TiledMMAINS4_8MMA_AtomIJNS4_23SM100_MMA_TF32_2x1SM_SSISI_SI_fLi128ELi256ELNS4_4UMMA5MajorE0ELSO_0ELNSN_7ScaleInE0ELSP_0EEEEEENS4_6LayoutINS5_IJSC_SC_SC_EEENS5_IJNSA_ILi0EEESU_SU_EEEEENS5_IJNS4_10UnderscoreESX_SX_EEEEENS4_18SM100_TMA_2SM_LOADENS4_14ComposedLayoutINS4_7SwizzleILi3ELi4ELi3EEENS4_18smem_ptr_flag_bitsILi32EEENSS_INS5_IJNSA_ILi8EEENSA_ILi32EEEEEENS5_IJS17_SC_EEEEEEEvNS4_8identityES10_S1B_vS1C_EENS_8epilogue10collective18CollectiveEpilogueINS1E_23Sm100TmaWarpSpecializedILi4ELi2ELi16ELb1ELb0EEEJNS5_IJNSA_ILi64EEESG_SF_EEENS5_IJNSS_IS1J_SC_EENSS_INS5_IJNSA_ILi16EEESB_EEENS5_IJSC_SF_EEEEEEEESI_SJ_SI_SJ_NS1E_6fusion15FusionCallbacksIS1I_NS1R_17LinearCombinationISI_fSI_fLNS_15FloatRoundStyleE2EEES1K_S1Q_JEEENS4_5SM1004TMEM4LOAD26SM100_TMEM_LOAD_32dp32b16xENS4_13SM90_TMA_LOADENS11_INS12_ILi2ELi4ELi3EEES15_NSS_INS5_IJS16_S1M_EEENS5_IJS1M_SC_EEEEEEENS4_39AutoVectorizingCopyWithAssumedAlignmentILi128EEENS4_14SM90_TMA_STOREES26_S28_S28_EEEvvEEEEvNT_6ParamsE:
	.zero		2944


//--------------------- SYMBOLS --------------------------

	.type		.nv.reservedSmem.offset0,@object
	.size		.nv.reservedSmem.offset0,0x4
	.type		.nv.reservedSmem.cap,@object
	.size		.nv.reservedSmem.cap,0x4
	.type		__assertfail,@function
